//
// Generated by NVIDIA NVVM Compiler
//
// Compiler Build ID: CL-36424714
// Cuda compilation tools, release 13.0, V13.0.88
// Based on NVVM 20.0.0
//

.version 9.0
.target sm_100
.address_size 64

	// .globl	_Z9meanShiftPdmS_mS_miid

.visible .entry _Z9meanShiftPdmS_mS_miid(
	.param .u64 .ptr .align 1 _Z9meanShiftPdmS_mS_miid_param_0,
	.param .u64 _Z9meanShiftPdmS_mS_miid_param_1,
	.param .u64 .ptr .align 1 _Z9meanShiftPdmS_mS_miid_param_2,
	.param .u64 _Z9meanShiftPdmS_mS_miid_param_3,
	.param .u64 .ptr .align 1 _Z9meanShiftPdmS_mS_miid_param_4,
	.param .u64 _Z9meanShiftPdmS_mS_miid_param_5,
	.param .u32 _Z9meanShiftPdmS_mS_miid_param_6,
	.param .u32 _Z9meanShiftPdmS_mS_miid_param_7,
	.param .f64 _Z9meanShiftPdmS_mS_miid_param_8
)
{
	.reg .pred 	%p<74>;
	.reg .b32 	%r<174>;
	.reg .b32 	%f<7>;
	.reg .b64 	%rd<116>;
	.reg .b64 	%fd<575>;

	ld.param.u64 	%rd45, [_Z9meanShiftPdmS_mS_miid_param_0];
	ld.param.u64 	%rd41, [_Z9meanShiftPdmS_mS_miid_param_2];
	ld.param.u64 	%rd42, [_Z9meanShiftPdmS_mS_miid_param_3];
	ld.param.u64 	%rd43, [_Z9meanShiftPdmS_mS_miid_param_4];
	ld.param.u64 	%rd44, [_Z9meanShiftPdmS_mS_miid_param_5];
	ld.param.u32 	%r87, [_Z9meanShiftPdmS_mS_miid_param_6];
	ld.param.u32 	%r88, [_Z9meanShiftPdmS_mS_miid_param_7];
	ld.param.f64 	%fd53, [_Z9meanShiftPdmS_mS_miid_param_8];
	cvta.to.global.u64 	%rd1, %rd45;
	mov.u32 	%r89, %ntid.x;
	mov.u32 	%r90, %ctaid.x;
	mov.u32 	%r91, %tid.x;
	mad.lo.s32 	%r1, %r89, %r90, %r91;
	setp.ge.s32 	%p1, %r1, %r87;
	@%p1 bra 	$L__BB0_96;
	cvta.to.global.u64 	%rd2, %rd43;
	cvta.to.global.u64 	%rd3, %rd41;
	cvt.s64.s32 	%rd46, %r1;
	mul.lo.s64 	%rd4, %rd42, %rd46;
	mul.lo.s64 	%rd5, %rd44, %rd46;
	add.s64 	%rd6, %rd2, %rd5;
	setp.lt.s32 	%p2, %r88, 1;
	@%p2 bra 	$L__BB0_14;
	add.s32 	%r93, %r88, -1;
	and.b32  	%r2, %r88, 15;
	setp.lt.u32 	%p3, %r93, 15;
	mov.b32 	%r144, 0;
	@%p3 bra 	$L__BB0_5;
	and.b32  	%r144, %r88, 2147483632;
	mov.b32 	%r162, 0;
$L__BB0_4:
	.pragma "nounroll";
	mul.wide.u32 	%rd47, %r162, 8;
	add.s64 	%rd48, %rd6, %rd47;
	mov.b64 	%rd49, 0;
	st.global.u64 	[%rd48], %rd49;
	st.global.u64 	[%rd48+8], %rd49;
	st.global.u64 	[%rd48+16], %rd49;
	st.global.u64 	[%rd48+24], %rd49;
	st.global.u64 	[%rd48+32], %rd49;
	st.global.u64 	[%rd48+40], %rd49;
	st.global.u64 	[%rd48+48], %rd49;
	st.global.u64 	[%rd48+56], %rd49;
	st.global.u64 	[%rd48+64], %rd49;
	st.global.u64 	[%rd48+72], %rd49;
	st.global.u64 	[%rd48+80], %rd49;
	st.global.u64 	[%rd48+88], %rd49;
	st.global.u64 	[%rd48+96], %rd49;
	st.global.u64 	[%rd48+104], %rd49;
	st.global.u64 	[%rd48+112], %rd49;
	st.global.u64 	[%rd48+120], %rd49;
	add.s32 	%r162, %r162, 16;
	setp.eq.s32 	%p4, %r162, %r144;
	@%p4 bra 	$L__BB0_5;
	bra.uni 	$L__BB0_4;
$L__BB0_5:
	setp.eq.s32 	%p5, %r2, 0;
	@%p5 bra 	$L__BB0_14;
	and.b32  	%r5, %r88, 7;
	setp.lt.u32 	%p6, %r2, 8;
	@%p6 bra 	$L__BB0_8;
	mul.wide.u32 	%rd50, %r144, 8;
	add.s64 	%rd51, %rd6, %rd50;
	mov.b64 	%rd52, 0;
	st.global.u64 	[%rd51], %rd52;
	st.global.u64 	[%rd51+8], %rd52;
	st.global.u64 	[%rd51+16], %rd52;
	st.global.u64 	[%rd51+24], %rd52;
	st.global.u64 	[%rd51+32], %rd52;
	st.global.u64 	[%rd51+40], %rd52;
	st.global.u64 	[%rd51+48], %rd52;
	st.global.u64 	[%rd51+56], %rd52;
	add.s32 	%r144, %r144, 8;
$L__BB0_8:
	setp.eq.s32 	%p7, %r5, 0;
	@%p7 bra 	$L__BB0_14;
	and.b32  	%r8, %r88, 3;
	setp.lt.u32 	%p8, %r5, 4;
	@%p8 bra 	$L__BB0_11;
	mul.wide.u32 	%rd53, %r144, 8;
	add.s64 	%rd54, %rd6, %rd53;
	mov.b64 	%rd55, 0;
	st.global.u64 	[%rd54], %rd55;
	st.global.u64 	[%rd54+8], %rd55;
	st.global.u64 	[%rd54+16], %rd55;
	st.global.u64 	[%rd54+24], %rd55;
	add.s32 	%r144, %r144, 4;
$L__BB0_11:
	setp.eq.s32 	%p9, %r8, 0;
	@%p9 bra 	$L__BB0_14;
	mov.b32 	%r148, 0;
$L__BB0_13:
	.pragma "nounroll";
	mul.wide.u32 	%rd56, %r144, 8;
	add.s64 	%rd57, %rd6, %rd56;
	mov.b64 	%rd58, 0;
	st.global.u64 	[%rd57], %rd58;
	add.s32 	%r144, %r144, 1;
	add.s32 	%r148, %r148, 1;
	setp.ne.s32 	%p10, %r148, %r8;
	@%p10 bra 	$L__BB0_13;
$L__BB0_14:
	add.s64 	%rd7, %rd3, %rd4;
	setp.lt.s32 	%p11, %r87, 1;
	mov.f64 	%fd573, 0d0000000000000000;
	@%p11 bra 	$L__BB0_71;
	setp.lt.s32 	%p12, %r88, 1;
	mul.f64 	%fd1, %fd53, %fd53;
	add.f64 	%fd2, %fd1, %fd1;
	@%p12 bra 	$L__BB0_62;
	add.s32 	%r15, %r88, -1;
	and.b32  	%r16, %r88, 15;
	add.s32 	%r17, %r16, -1;
	and.b32  	%r18, %r88, 7;
	add.s32 	%r19, %r18, -1;
	and.b32  	%r20, %r88, 2147483632;
	and.b32  	%r21, %r88, 3;
	neg.s32 	%r22, %r20;
	mov.f64 	%fd573, 0d0000000000000000;
	mov.b32 	%r149, 0;
$L__BB0_17:
	ld.param.u64 	%rd107, [_Z9meanShiftPdmS_mS_miid_param_1];
	setp.lt.u32 	%p25, %r15, 15;
	cvt.u64.u32 	%rd59, %r149;
	mul.lo.s64 	%rd8, %rd107, %rd59;
	mov.f64 	%fd569, 0d0000000000000000;
	mov.b32 	%r160, 0;
	@%p25 bra 	$L__BB0_20;
	add.s64 	%rd60, %rd4, %rd3;
	add.s64 	%rd109, %rd60, 64;
	add.s64 	%rd61, %rd1, %rd8;
	add.s64 	%rd108, %rd61, 64;
	mov.f64 	%fd569, 0d0000000000000000;
	mov.u32 	%r150, %r22;
$L__BB0_19:
	.pragma "nounroll";
	ld.global.f64 	%fd107, [%rd109+-64];
	ld.global.f64 	%fd108, [%rd108+-64];
	sub.f64 	%fd109, %fd107, %fd108;
	fma.rn.f64 	%fd110, %fd109, %fd109, %fd569;
	ld.global.f64 	%fd111, [%rd109+-56];
	ld.global.f64 	%fd112, [%rd108+-56];
	sub.f64 	%fd113, %fd111, %fd112;
	fma.rn.f64 	%fd114, %fd113, %fd113, %fd110;
	ld.global.f64 	%fd115, [%rd109+-48];
	ld.global.f64 	%fd116, [%rd108+-48];
	sub.f64 	%fd117, %fd115, %fd116;
	fma.rn.f64 	%fd118, %fd117, %fd117, %fd114;
	ld.global.f64 	%fd119, [%rd109+-40];
	ld.global.f64 	%fd120, [%rd108+-40];
	sub.f64 	%fd121, %fd119, %fd120;
	fma.rn.f64 	%fd122, %fd121, %fd121, %fd118;
	ld.global.f64 	%fd123, [%rd109+-32];
	ld.global.f64 	%fd124, [%rd108+-32];
	sub.f64 	%fd125, %fd123, %fd124;
	fma.rn.f64 	%fd126, %fd125, %fd125, %fd122;
	ld.global.f64 	%fd127, [%rd109+-24];
	ld.global.f64 	%fd128, [%rd108+-24];
	sub.f64 	%fd129, %fd127, %fd128;
	fma.rn.f64 	%fd130, %fd129, %fd129, %fd126;
	ld.global.f64 	%fd131, [%rd109+-16];
	ld.global.f64 	%fd132, [%rd108+-16];
	sub.f64 	%fd133, %fd131, %fd132;
	fma.rn.f64 	%fd134, %fd133, %fd133, %fd130;
	ld.global.f64 	%fd135, [%rd109+-8];
	ld.global.f64 	%fd136, [%rd108+-8];
	sub.f64 	%fd137, %fd135, %fd136;
	fma.rn.f64 	%fd138, %fd137, %fd137, %fd134;
	ld.global.f64 	%fd139, [%rd109];
	ld.global.f64 	%fd140, [%rd108];
	sub.f64 	%fd141, %fd139, %fd140;
	fma.rn.f64 	%fd142, %fd141, %fd141, %fd138;
	ld.global.f64 	%fd143, [%rd109+8];
	ld.global.f64 	%fd144, [%rd108+8];
	sub.f64 	%fd145, %fd143, %fd144;
	fma.rn.f64 	%fd146, %fd145, %fd145, %fd142;
	ld.global.f64 	%fd147, [%rd109+16];
	ld.global.f64 	%fd148, [%rd108+16];
	sub.f64 	%fd149, %fd147, %fd148;
	fma.rn.f64 	%fd150, %fd149, %fd149, %fd146;
	ld.global.f64 	%fd151, [%rd109+24];
	ld.global.f64 	%fd152, [%rd108+24];
	sub.f64 	%fd153, %fd151, %fd152;
	fma.rn.f64 	%fd154, %fd153, %fd153, %fd150;
	ld.global.f64 	%fd155, [%rd109+32];
	ld.global.f64 	%fd156, [%rd108+32];
	sub.f64 	%fd157, %fd155, %fd156;
	fma.rn.f64 	%fd158, %fd157, %fd157, %fd154;
	ld.global.f64 	%fd159, [%rd109+40];
	ld.global.f64 	%fd160, [%rd108+40];
	sub.f64 	%fd161, %fd159, %fd160;
	fma.rn.f64 	%fd162, %fd161, %fd161, %fd158;
	ld.global.f64 	%fd163, [%rd109+48];
	ld.global.f64 	%fd164, [%rd108+48];
	sub.f64 	%fd165, %fd163, %fd164;
	fma.rn.f64 	%fd166, %fd165, %fd165, %fd162;
	ld.global.f64 	%fd167, [%rd109+56];
	ld.global.f64 	%fd168, [%rd108+56];
	sub.f64 	%fd169, %fd167, %fd168;
	fma.rn.f64 	%fd569, %fd169, %fd169, %fd166;
	add.s32 	%r150, %r150, 16;
	add.s64 	%rd109, %rd109, 128;
	add.s64 	%rd108, %rd108, 128;
	setp.eq.s32 	%p26, %r150, 0;
	mov.u32 	%r160, %r20;
	@%p26 bra 	$L__BB0_20;
	bra.uni 	$L__BB0_19;
$L__BB0_20:
	add.s64 	%rd19, %rd1, %rd8;
	setp.eq.s32 	%p27, %r16, 0;
	@%p27 bra 	$L__BB0_30;
	setp.lt.u32 	%p28, %r17, 7;
	@%p28 bra 	$L__BB0_23;
	mul.wide.u32 	%rd62, %r160, 8;
	add.s64 	%rd63, %rd7, %rd62;
	ld.global.f64 	%fd171, [%rd63];
	add.s64 	%rd64, %rd19, %rd62;
	ld.global.f64 	%fd172, [%rd64];
	sub.f64 	%fd173, %fd171, %fd172;
	fma.rn.f64 	%fd174, %fd173, %fd173, %fd569;
	ld.global.f64 	%fd175, [%rd63+8];
	ld.global.f64 	%fd176, [%rd64+8];
	sub.f64 	%fd177, %fd175, %fd176;
	fma.rn.f64 	%fd178, %fd177, %fd177, %fd174;
	ld.global.f64 	%fd179, [%rd63+16];
	ld.global.f64 	%fd180, [%rd64+16];
	sub.f64 	%fd181, %fd179, %fd180;
	fma.rn.f64 	%fd182, %fd181, %fd181, %fd178;
	ld.global.f64 	%fd183, [%rd63+24];
	ld.global.f64 	%fd184, [%rd64+24];
	sub.f64 	%fd185, %fd183, %fd184;
	fma.rn.f64 	%fd186, %fd185, %fd185, %fd182;
	ld.global.f64 	%fd187, [%rd63+32];
	ld.global.f64 	%fd188, [%rd64+32];
	sub.f64 	%fd189, %fd187, %fd188;
	fma.rn.f64 	%fd190, %fd189, %fd189, %fd186;
	ld.global.f64 	%fd191, [%rd63+40];
	ld.global.f64 	%fd192, [%rd64+40];
	sub.f64 	%fd193, %fd191, %fd192;
	fma.rn.f64 	%fd194, %fd193, %fd193, %fd190;
	ld.global.f64 	%fd195, [%rd63+48];
	ld.global.f64 	%fd196, [%rd64+48];
	sub.f64 	%fd197, %fd195, %fd196;
	fma.rn.f64 	%fd198, %fd197, %fd197, %fd194;
	ld.global.f64 	%fd199, [%rd63+56];
	ld.global.f64 	%fd200, [%rd64+56];
	sub.f64 	%fd201, %fd199, %fd200;
	fma.rn.f64 	%fd569, %fd201, %fd201, %fd198;
	add.s32 	%r160, %r160, 8;
$L__BB0_23:
	setp.eq.s32 	%p29, %r18, 0;
	@%p29 bra 	$L__BB0_30;
	setp.lt.u32 	%p30, %r19, 3;
	@%p30 bra 	$L__BB0_26;
	mul.wide.u32 	%rd65, %r160, 8;
	add.s64 	%rd66, %rd7, %rd65;
	ld.global.f64 	%fd203, [%rd66];
	add.s64 	%rd67, %rd19, %rd65;
	ld.global.f64 	%fd204, [%rd67];
	sub.f64 	%fd205, %fd203, %fd204;
	fma.rn.f64 	%fd206, %fd205, %fd205, %fd569;
	ld.global.f64 	%fd207, [%rd66+8];
	ld.global.f64 	%fd208, [%rd67+8];
	sub.f64 	%fd209, %fd207, %fd208;
	fma.rn.f64 	%fd210, %fd209, %fd209, %fd206;
	ld.global.f64 	%fd211, [%rd66+16];
	ld.global.f64 	%fd212, [%rd67+16];
	sub.f64 	%fd213, %fd211, %fd212;
	fma.rn.f64 	%fd214, %fd213, %fd213, %fd210;
	ld.global.f64 	%fd215, [%rd66+24];
	ld.global.f64 	%fd216, [%rd67+24];
	sub.f64 	%fd217, %fd215, %fd216;
	fma.rn.f64 	%fd569, %fd217, %fd217, %fd214;
	add.s32 	%r160, %r160, 4;
$L__BB0_26:
	setp.eq.s32 	%p31, %r21, 0;
	@%p31 bra 	$L__BB0_30;
	setp.eq.s32 	%p32, %r21, 1;
	mul.wide.u32 	%rd68, %r160, 8;
	add.s64 	%rd20, %rd7, %rd68;
	ld.global.f64 	%fd218, [%rd20];
	add.s64 	%rd21, %rd19, %rd68;
	ld.global.f64 	%fd219, [%rd21];
	sub.f64 	%fd220, %fd218, %fd219;
	fma.rn.f64 	%fd569, %fd220, %fd220, %fd569;
	@%p32 bra 	$L__BB0_30;
	setp.eq.s32 	%p33, %r21, 2;
	ld.global.f64 	%fd221, [%rd20+8];
	ld.global.f64 	%fd222, [%rd21+8];
	sub.f64 	%fd223, %fd221, %fd222;
	fma.rn.f64 	%fd569, %fd223, %fd223, %fd569;
	@%p33 bra 	$L__BB0_30;
	ld.global.f64 	%fd224, [%rd20+16];
	ld.global.f64 	%fd225, [%rd21+16];
	sub.f64 	%fd226, %fd224, %fd225;
	fma.rn.f64 	%fd569, %fd226, %fd226, %fd569;
$L__BB0_30:
	sqrt.rn.f64 	%fd227, %fd569;
	setp.lt.f64 	%p34, %fd227, %fd1;
	@%p34 bra 	$L__BB0_31;
	bra.uni 	$L__BB0_39;
$L__BB0_31:
	mov.b32 	%r157, 0;
	mov.f64 	%fd554, 0d0000000000000000;
	@%p25 bra 	$L__BB0_52;
	mov.b32 	%r151, 0;
	mov.f64 	%fd554, 0d0000000000000000;
	bra.uni 	$L__BB0_51;
$L__BB0_33:
	neg.f64 	%fd351, %fd554;
	div.rn.f64 	%fd9, %fd351, %fd2;
	fma.rn.f64 	%fd352, %fd9, 0d3FF71547652B82FE, 0d4338000000000000;
	{
	.reg .b32 %temp; 
	mov.b64 	{%r28, %temp}, %fd352;
	}
	mov.f64 	%fd353, 0dC338000000000000;
	add.rn.f64 	%fd354, %fd352, %fd353;
	fma.rn.f64 	%fd355, %fd354, 0dBFE62E42FEFA39EF, %fd9;
	fma.rn.f64 	%fd356, %fd354, 0dBC7ABC9E3B39803F, %fd355;
	fma.rn.f64 	%fd357, %fd356, 0d3E5ADE1569CE2BDF, 0d3E928AF3FCA213EA;
	fma.rn.f64 	%fd358, %fd357, %fd356, 0d3EC71DEE62401315;
	fma.rn.f64 	%fd359, %fd358, %fd356, 0d3EFA01997C89EB71;
	fma.rn.f64 	%fd360, %fd359, %fd356, 0d3F2A01A014761F65;
	fma.rn.f64 	%fd361, %fd360, %fd356, 0d3F56C16C1852B7AF;
	fma.rn.f64 	%fd362, %fd361, %fd356, 0d3F81111111122322;
	fma.rn.f64 	%fd363, %fd362, %fd356, 0d3FA55555555502A1;
	fma.rn.f64 	%fd364, %fd363, %fd356, 0d3FC5555555555511;
	fma.rn.f64 	%fd365, %fd364, %fd356, 0d3FE000000000000B;
	fma.rn.f64 	%fd366, %fd365, %fd356, 0d3FF0000000000000;
	fma.rn.f64 	%fd367, %fd366, %fd356, 0d3FF0000000000000;
	{
	.reg .b32 %temp; 
	mov.b64 	{%r29, %temp}, %fd367;
	}
	{
	.reg .b32 %temp; 
	mov.b64 	{%temp, %r30}, %fd367;
	}
	shl.b32 	%r128, %r28, 20;
	add.s32 	%r129, %r128, %r30;
	mov.b64 	%fd556, {%r29, %r129};
	{
	.reg .b32 %temp; 
	mov.b64 	{%temp, %r130}, %fd9;
	}
	mov.b32 	%f6, %r130;
	abs.f32 	%f1, %f6;
	setp.lt.f32 	%p44, %f1, 0f4086232B;
	@%p44 bra 	$L__BB0_36;
	setp.lt.f64 	%p45, %fd9, 0d0000000000000000;
	add.f64 	%fd368, %fd9, 0d7FF0000000000000;
	selp.f64 	%fd556, 0d0000000000000000, %fd368, %p45;
	setp.geu.f32 	%p46, %f1, 0f40874800;
	@%p46 bra 	$L__BB0_36;
	shr.u32 	%r131, %r28, 31;
	add.s32 	%r132, %r28, %r131;
	shr.s32 	%r133, %r132, 1;
	shl.b32 	%r134, %r133, 20;
	add.s32 	%r135, %r30, %r134;
	mov.b64 	%fd369, {%r29, %r135};
	sub.s32 	%r136, %r28, %r133;
	shl.b32 	%r137, %r136, 20;
	add.s32 	%r138, %r137, 1072693248;
	mov.b32 	%r139, 0;
	mov.b64 	%fd370, {%r139, %r138};
	mul.f64 	%fd556, %fd370, %fd369;
$L__BB0_36:
	mov.b32 	%r154, 0;
	@%p25 bra 	$L__BB0_41;
	mov.b32 	%r152, 0;
	bra.uni 	$L__BB0_40;
$L__BB0_38:
	add.f64 	%fd573, %fd573, %fd556;
$L__BB0_39:
	add.s32 	%r149, %r149, 1;
	setp.eq.s32 	%p56, %r149, %r87;
	@%p56 bra 	$L__BB0_71;
	bra.uni 	$L__BB0_17;
$L__BB0_40:
	.pragma "nounroll";
	mul.wide.u32 	%rd79, %r152, 8;
	add.s64 	%rd80, %rd6, %rd79;
	ld.global.f64 	%fd371, [%rd80];
	add.s64 	%rd81, %rd19, %rd79;
	ld.global.f64 	%fd372, [%rd81];
	fma.rn.f64 	%fd373, %fd556, %fd372, %fd371;
	st.global.f64 	[%rd80], %fd373;
	ld.global.f64 	%fd374, [%rd80+8];
	ld.global.f64 	%fd375, [%rd81+8];
	fma.rn.f64 	%fd376, %fd556, %fd375, %fd374;
	st.global.f64 	[%rd80+8], %fd376;
	ld.global.f64 	%fd377, [%rd80+16];
	ld.global.f64 	%fd378, [%rd81+16];
	fma.rn.f64 	%fd379, %fd556, %fd378, %fd377;
	st.global.f64 	[%rd80+16], %fd379;
	ld.global.f64 	%fd380, [%rd80+24];
	ld.global.f64 	%fd381, [%rd81+24];
	fma.rn.f64 	%fd382, %fd556, %fd381, %fd380;
	st.global.f64 	[%rd80+24], %fd382;
	ld.global.f64 	%fd383, [%rd80+32];
	ld.global.f64 	%fd384, [%rd81+32];
	fma.rn.f64 	%fd385, %fd556, %fd384, %fd383;
	st.global.f64 	[%rd80+32], %fd385;
	ld.global.f64 	%fd386, [%rd80+40];
	ld.global.f64 	%fd387, [%rd81+40];
	fma.rn.f64 	%fd388, %fd556, %fd387, %fd386;
	st.global.f64 	[%rd80+40], %fd388;
	ld.global.f64 	%fd389, [%rd80+48];
	ld.global.f64 	%fd390, [%rd81+48];
	fma.rn.f64 	%fd391, %fd556, %fd390, %fd389;
	st.global.f64 	[%rd80+48], %fd391;
	ld.global.f64 	%fd392, [%rd80+56];
	ld.global.f64 	%fd393, [%rd81+56];
	fma.rn.f64 	%fd394, %fd556, %fd393, %fd392;
	st.global.f64 	[%rd80+56], %fd394;
	ld.global.f64 	%fd395, [%rd80+64];
	ld.global.f64 	%fd396, [%rd81+64];
	fma.rn.f64 	%fd397, %fd556, %fd396, %fd395;
	st.global.f64 	[%rd80+64], %fd397;
	ld.global.f64 	%fd398, [%rd80+72];
	ld.global.f64 	%fd399, [%rd81+72];
	fma.rn.f64 	%fd400, %fd556, %fd399, %fd398;
	st.global.f64 	[%rd80+72], %fd400;
	ld.global.f64 	%fd401, [%rd80+80];
	ld.global.f64 	%fd402, [%rd81+80];
	fma.rn.f64 	%fd403, %fd556, %fd402, %fd401;
	st.global.f64 	[%rd80+80], %fd403;
	ld.global.f64 	%fd404, [%rd80+88];
	ld.global.f64 	%fd405, [%rd81+88];
	fma.rn.f64 	%fd406, %fd556, %fd405, %fd404;
	st.global.f64 	[%rd80+88], %fd406;
	ld.global.f64 	%fd407, [%rd80+96];
	ld.global.f64 	%fd408, [%rd81+96];
	fma.rn.f64 	%fd409, %fd556, %fd408, %fd407;
	st.global.f64 	[%rd80+96], %fd409;
	ld.global.f64 	%fd410, [%rd80+104];
	ld.global.f64 	%fd411, [%rd81+104];
	fma.rn.f64 	%fd412, %fd556, %fd411, %fd410;
	st.global.f64 	[%rd80+104], %fd412;
	ld.global.f64 	%fd413, [%rd80+112];
	ld.global.f64 	%fd414, [%rd81+112];
	fma.rn.f64 	%fd415, %fd556, %fd414, %fd413;
	st.global.f64 	[%rd80+112], %fd415;
	ld.global.f64 	%fd416, [%rd80+120];
	ld.global.f64 	%fd417, [%rd81+120];
	fma.rn.f64 	%fd418, %fd556, %fd417, %fd416;
	st.global.f64 	[%rd80+120], %fd418;
	add.s32 	%r152, %r152, 16;
	setp.eq.s32 	%p48, %r152, %r20;
	mov.u32 	%r154, %r20;
	@%p48 bra 	$L__BB0_41;
	bra.uni 	$L__BB0_40;
$L__BB0_41:
	@%p27 bra 	$L__BB0_38;
	setp.lt.u32 	%p50, %r17, 7;
	@%p50 bra 	$L__BB0_44;
	mul.wide.u32 	%rd82, %r154, 8;
	add.s64 	%rd83, %rd6, %rd82;
	ld.global.f64 	%fd419, [%rd83];
	add.s64 	%rd84, %rd19, %rd82;
	ld.global.f64 	%fd420, [%rd84];
	fma.rn.f64 	%fd421, %fd556, %fd420, %fd419;
	st.global.f64 	[%rd83], %fd421;
	ld.global.f64 	%fd422, [%rd83+8];
	ld.global.f64 	%fd423, [%rd84+8];
	fma.rn.f64 	%fd424, %fd556, %fd423, %fd422;
	st.global.f64 	[%rd83+8], %fd424;
	ld.global.f64 	%fd425, [%rd83+16];
	ld.global.f64 	%fd426, [%rd84+16];
	fma.rn.f64 	%fd427, %fd556, %fd426, %fd425;
	st.global.f64 	[%rd83+16], %fd427;
	ld.global.f64 	%fd428, [%rd83+24];
	ld.global.f64 	%fd429, [%rd84+24];
	fma.rn.f64 	%fd430, %fd556, %fd429, %fd428;
	st.global.f64 	[%rd83+24], %fd430;
	ld.global.f64 	%fd431, [%rd83+32];
	ld.global.f64 	%fd432, [%rd84+32];
	fma.rn.f64 	%fd433, %fd556, %fd432, %fd431;
	st.global.f64 	[%rd83+32], %fd433;
	ld.global.f64 	%fd434, [%rd83+40];
	ld.global.f64 	%fd435, [%rd84+40];
	fma.rn.f64 	%fd436, %fd556, %fd435, %fd434;
	st.global.f64 	[%rd83+40], %fd436;
	ld.global.f64 	%fd437, [%rd83+48];
	ld.global.f64 	%fd438, [%rd84+48];
	fma.rn.f64 	%fd439, %fd556, %fd438, %fd437;
	st.global.f64 	[%rd83+48], %fd439;
	ld.global.f64 	%fd440, [%rd83+56];
	ld.global.f64 	%fd441, [%rd84+56];
	fma.rn.f64 	%fd442, %fd556, %fd441, %fd440;
	st.global.f64 	[%rd83+56], %fd442;
	add.s32 	%r154, %r154, 8;
$L__BB0_44:
	setp.eq.s32 	%p51, %r18, 0;
	@%p51 bra 	$L__BB0_38;
	setp.lt.u32 	%p52, %r19, 3;
	@%p52 bra 	$L__BB0_47;
	mul.wide.u32 	%rd85, %r154, 8;
	add.s64 	%rd86, %rd6, %rd85;
	ld.global.f64 	%fd443, [%rd86];
	add.s64 	%rd87, %rd19, %rd85;
	ld.global.f64 	%fd444, [%rd87];
	fma.rn.f64 	%fd445, %fd556, %fd444, %fd443;
	st.global.f64 	[%rd86], %fd445;
	ld.global.f64 	%fd446, [%rd86+8];
	ld.global.f64 	%fd447, [%rd87+8];
	fma.rn.f64 	%fd448, %fd556, %fd447, %fd446;
	st.global.f64 	[%rd86+8], %fd448;
	ld.global.f64 	%fd449, [%rd86+16];
	ld.global.f64 	%fd450, [%rd87+16];
	fma.rn.f64 	%fd451, %fd556, %fd450, %fd449;
	st.global.f64 	[%rd86+16], %fd451;
	ld.global.f64 	%fd452, [%rd86+24];
	ld.global.f64 	%fd453, [%rd87+24];
	fma.rn.f64 	%fd454, %fd556, %fd453, %fd452;
	st.global.f64 	[%rd86+24], %fd454;
	add.s32 	%r154, %r154, 4;
$L__BB0_47:
	setp.eq.s32 	%p53, %r21, 0;
	@%p53 bra 	$L__BB0_38;
	setp.eq.s32 	%p54, %r21, 1;
	mul.wide.u32 	%rd88, %r154, 8;
	add.s64 	%rd15, %rd6, %rd88;
	ld.global.f64 	%fd455, [%rd15];
	add.s64 	%rd16, %rd19, %rd88;
	ld.global.f64 	%fd456, [%rd16];
	fma.rn.f64 	%fd457, %fd556, %fd456, %fd455;
	st.global.f64 	[%rd15], %fd457;
	@%p54 bra 	$L__BB0_38;
	setp.eq.s32 	%p55, %r21, 2;
	ld.global.f64 	%fd458, [%rd15+8];
	ld.global.f64 	%fd459, [%rd16+8];
	fma.rn.f64 	%fd460, %fd556, %fd459, %fd458;
	st.global.f64 	[%rd15+8], %fd460;
	@%p55 bra 	$L__BB0_38;
	ld.global.f64 	%fd461, [%rd15+16];
	ld.global.f64 	%fd462, [%rd16+16];
	fma.rn.f64 	%fd463, %fd556, %fd462, %fd461;
	st.global.f64 	[%rd15+16], %fd463;
	bra.uni 	$L__BB0_38;
$L__BB0_51:
	.pragma "nounroll";
	mul.wide.u32 	%rd69, %r151, 8;
	add.s64 	%rd70, %rd7, %rd69;
	ld.global.f64 	%fd231, [%rd70];
	add.s64 	%rd71, %rd19, %rd69;
	ld.global.f64 	%fd232, [%rd71];
	sub.f64 	%fd233, %fd231, %fd232;
	fma.rn.f64 	%fd234, %fd233, %fd233, %fd554;
	ld.global.f64 	%fd235, [%rd70+8];
	ld.global.f64 	%fd236, [%rd71+8];
	sub.f64 	%fd237, %fd235, %fd236;
	fma.rn.f64 	%fd238, %fd237, %fd237, %fd234;
	ld.global.f64 	%fd239, [%rd70+16];
	ld.global.f64 	%fd240, [%rd71+16];
	sub.f64 	%fd241, %fd239, %fd240;
	fma.rn.f64 	%fd242, %fd241, %fd241, %fd238;
	ld.global.f64 	%fd243, [%rd70+24];
	ld.global.f64 	%fd244, [%rd71+24];
	sub.f64 	%fd245, %fd243, %fd244;
	fma.rn.f64 	%fd246, %fd245, %fd245, %fd242;
	ld.global.f64 	%fd247, [%rd70+32];
	ld.global.f64 	%fd248, [%rd71+32];
	sub.f64 	%fd249, %fd247, %fd248;
	fma.rn.f64 	%fd250, %fd249, %fd249, %fd246;
	ld.global.f64 	%fd251, [%rd70+40];
	ld.global.f64 	%fd252, [%rd71+40];
	sub.f64 	%fd253, %fd251, %fd252;
	fma.rn.f64 	%fd254, %fd253, %fd253, %fd250;
	ld.global.f64 	%fd255, [%rd70+48];
	ld.global.f64 	%fd256, [%rd71+48];
	sub.f64 	%fd257, %fd255, %fd256;
	fma.rn.f64 	%fd258, %fd257, %fd257, %fd254;
	ld.global.f64 	%fd259, [%rd70+56];
	ld.global.f64 	%fd260, [%rd71+56];
	sub.f64 	%fd261, %fd259, %fd260;
	fma.rn.f64 	%fd262, %fd261, %fd261, %fd258;
	ld.global.f64 	%fd263, [%rd70+64];
	ld.global.f64 	%fd264, [%rd71+64];
	sub.f64 	%fd265, %fd263, %fd264;
	fma.rn.f64 	%fd266, %fd265, %fd265, %fd262;
	ld.global.f64 	%fd267, [%rd70+72];
	ld.global.f64 	%fd268, [%rd71+72];
	sub.f64 	%fd269, %fd267, %fd268;
	fma.rn.f64 	%fd270, %fd269, %fd269, %fd266;
	ld.global.f64 	%fd271, [%rd70+80];
	ld.global.f64 	%fd272, [%rd71+80];
	sub.f64 	%fd273, %fd271, %fd272;
	fma.rn.f64 	%fd274, %fd273, %fd273, %fd270;
	ld.global.f64 	%fd275, [%rd70+88];
	ld.global.f64 	%fd276, [%rd71+88];
	sub.f64 	%fd277, %fd275, %fd276;
	fma.rn.f64 	%fd278, %fd277, %fd277, %fd274;
	ld.global.f64 	%fd279, [%rd70+96];
	ld.global.f64 	%fd280, [%rd71+96];
	sub.f64 	%fd281, %fd279, %fd280;
	fma.rn.f64 	%fd282, %fd281, %fd281, %fd278;
	ld.global.f64 	%fd283, [%rd70+104];
	ld.global.f64 	%fd284, [%rd71+104];
	sub.f64 	%fd285, %fd283, %fd284;
	fma.rn.f64 	%fd286, %fd285, %fd285, %fd282;
	ld.global.f64 	%fd287, [%rd70+112];
	ld.global.f64 	%fd288, [%rd71+112];
	sub.f64 	%fd289, %fd287, %fd288;
	fma.rn.f64 	%fd290, %fd289, %fd289, %fd286;
	ld.global.f64 	%fd291, [%rd70+120];
	ld.global.f64 	%fd292, [%rd71+120];
	sub.f64 	%fd293, %fd291, %fd292;
	fma.rn.f64 	%fd554, %fd293, %fd293, %fd290;
	add.s32 	%r151, %r151, 16;
	setp.eq.s32 	%p36, %r151, %r20;
	mov.u32 	%r157, %r20;
	@%p36 bra 	$L__BB0_52;
	bra.uni 	$L__BB0_51;
$L__BB0_52:
	@%p27 bra 	$L__BB0_33;
	setp.lt.u32 	%p38, %r17, 7;
	@%p38 bra 	$L__BB0_55;
	mul.wide.u32 	%rd72, %r157, 8;
	add.s64 	%rd73, %rd7, %rd72;
	ld.global.f64 	%fd295, [%rd73];
	add.s64 	%rd74, %rd19, %rd72;
	ld.global.f64 	%fd296, [%rd74];
	sub.f64 	%fd297, %fd295, %fd296;
	fma.rn.f64 	%fd298, %fd297, %fd297, %fd554;
	ld.global.f64 	%fd299, [%rd73+8];
	ld.global.f64 	%fd300, [%rd74+8];
	sub.f64 	%fd301, %fd299, %fd300;
	fma.rn.f64 	%fd302, %fd301, %fd301, %fd298;
	ld.global.f64 	%fd303, [%rd73+16];
	ld.global.f64 	%fd304, [%rd74+16];
	sub.f64 	%fd305, %fd303, %fd304;
	fma.rn.f64 	%fd306, %fd305, %fd305, %fd302;
	ld.global.f64 	%fd307, [%rd73+24];
	ld.global.f64 	%fd308, [%rd74+24];
	sub.f64 	%fd309, %fd307, %fd308;
	fma.rn.f64 	%fd310, %fd309, %fd309, %fd306;
	ld.global.f64 	%fd311, [%rd73+32];
	ld.global.f64 	%fd312, [%rd74+32];
	sub.f64 	%fd313, %fd311, %fd312;
	fma.rn.f64 	%fd314, %fd313, %fd313, %fd310;
	ld.global.f64 	%fd315, [%rd73+40];
	ld.global.f64 	%fd316, [%rd74+40];
	sub.f64 	%fd317, %fd315, %fd316;
	fma.rn.f64 	%fd318, %fd317, %fd317, %fd314;
	ld.global.f64 	%fd319, [%rd73+48];
	ld.global.f64 	%fd320, [%rd74+48];
	sub.f64 	%fd321, %fd319, %fd320;
	fma.rn.f64 	%fd322, %fd321, %fd321, %fd318;
	ld.global.f64 	%fd323, [%rd73+56];
	ld.global.f64 	%fd324, [%rd74+56];
	sub.f64 	%fd325, %fd323, %fd324;
	fma.rn.f64 	%fd554, %fd325, %fd325, %fd322;
	add.s32 	%r157, %r157, 8;
$L__BB0_55:
	setp.eq.s32 	%p39, %r18, 0;
	@%p39 bra 	$L__BB0_33;
	setp.lt.u32 	%p40, %r19, 3;
	@%p40 bra 	$L__BB0_58;
	mul.wide.u32 	%rd75, %r157, 8;
	add.s64 	%rd76, %rd7, %rd75;
	ld.global.f64 	%fd327, [%rd76];
	add.s64 	%rd77, %rd19, %rd75;
	ld.global.f64 	%fd328, [%rd77];
	sub.f64 	%fd329, %fd327, %fd328;
	fma.rn.f64 	%fd330, %fd329, %fd329, %fd554;
	ld.global.f64 	%fd331, [%rd76+8];
	ld.global.f64 	%fd332, [%rd77+8];
	sub.f64 	%fd333, %fd331, %fd332;
	fma.rn.f64 	%fd334, %fd333, %fd333, %fd330;
	ld.global.f64 	%fd335, [%rd76+16];
	ld.global.f64 	%fd336, [%rd77+16];
	sub.f64 	%fd337, %fd335, %fd336;
	fma.rn.f64 	%fd338, %fd337, %fd337, %fd334;
	ld.global.f64 	%fd339, [%rd76+24];
	ld.global.f64 	%fd340, [%rd77+24];
	sub.f64 	%fd341, %fd339, %fd340;
	fma.rn.f64 	%fd554, %fd341, %fd341, %fd338;
	add.s32 	%r157, %r157, 4;
$L__BB0_58:
	setp.eq.s32 	%p41, %r21, 0;
	@%p41 bra 	$L__BB0_33;
	setp.eq.s32 	%p42, %r21, 1;
	mul.wide.u32 	%rd78, %r157, 8;
	add.s64 	%rd17, %rd7, %rd78;
	ld.global.f64 	%fd342, [%rd17];
	add.s64 	%rd18, %rd19, %rd78;
	ld.global.f64 	%fd343, [%rd18];
	sub.f64 	%fd344, %fd342, %fd343;
	fma.rn.f64 	%fd554, %fd344, %fd344, %fd554;
	@%p42 bra 	$L__BB0_33;
	setp.eq.s32 	%p43, %r21, 2;
	ld.global.f64 	%fd345, [%rd17+8];
	ld.global.f64 	%fd346, [%rd18+8];
	sub.f64 	%fd347, %fd345, %fd346;
	fma.rn.f64 	%fd554, %fd347, %fd347, %fd554;
	@%p43 bra 	$L__BB0_33;
	ld.global.f64 	%fd348, [%rd17+16];
	ld.global.f64 	%fd349, [%rd18+16];
	sub.f64 	%fd350, %fd348, %fd349;
	fma.rn.f64 	%fd554, %fd350, %fd350, %fd554;
	bra.uni 	$L__BB0_33;
$L__BB0_62:
	setp.eq.s32 	%p13, %r87, 1;
	mov.f64 	%fd573, 0d0000000000000000;
	@%p13 bra 	$L__BB0_65;
	and.b32  	%r49, %r87, 2147483646;
	mov.f64 	%fd58, 0d8000000000000000;
	div.rn.f64 	%fd59, %fd58, %fd2;
	fma.rn.f64 	%fd60, %fd59, 0d3FF71547652B82FE, 0d4338000000000000;
	{
	.reg .b32 %temp; 
	mov.b64 	{%r97, %temp}, %fd60;
	}
	mov.f64 	%fd61, 0dC338000000000000;
	add.rn.f64 	%fd62, %fd60, %fd61;
	fma.rn.f64 	%fd63, %fd62, 0dBFE62E42FEFA39EF, %fd59;
	fma.rn.f64 	%fd64, %fd62, 0dBC7ABC9E3B39803F, %fd63;
	fma.rn.f64 	%fd65, %fd64, 0d3E5ADE1569CE2BDF, 0d3E928AF3FCA213EA;
	fma.rn.f64 	%fd66, %fd65, %fd64, 0d3EC71DEE62401315;
	fma.rn.f64 	%fd67, %fd66, %fd64, 0d3EFA01997C89EB71;
	fma.rn.f64 	%fd68, %fd67, %fd64, 0d3F2A01A014761F65;
	fma.rn.f64 	%fd69, %fd68, %fd64, 0d3F56C16C1852B7AF;
	fma.rn.f64 	%fd70, %fd69, %fd64, 0d3F81111111122322;
	fma.rn.f64 	%fd71, %fd70, %fd64, 0d3FA55555555502A1;
	fma.rn.f64 	%fd72, %fd71, %fd64, 0d3FC5555555555511;
	fma.rn.f64 	%fd73, %fd72, %fd64, 0d3FE000000000000B;
	fma.rn.f64 	%fd74, %fd73, %fd64, 0d3FF0000000000000;
	fma.rn.f64 	%fd75, %fd74, %fd64, 0d3FF0000000000000;
	{
	.reg .b32 %temp; 
	mov.b64 	{%r98, %temp}, %fd75;
	}
	{
	.reg .b32 %temp; 
	mov.b64 	{%temp, %r99}, %fd75;
	}
	shl.b32 	%r100, %r97, 20;
	add.s32 	%r101, %r100, %r99;
	mov.b64 	%fd39, {%r98, %r101};
	{
	.reg .b32 %temp; 
	mov.b64 	{%temp, %r102}, %fd59;
	}
	mov.b32 	%f4, %r102;
	abs.f32 	%f2, %f4;
	setp.lt.f64 	%p14, %fd59, 0d0000000000000000;
	add.f64 	%fd76, %fd59, 0d7FF0000000000000;
	selp.f64 	%fd40, 0d0000000000000000, %fd76, %p14;
	shr.u32 	%r103, %r97, 31;
	add.s32 	%r104, %r97, %r103;
	shr.s32 	%r105, %r104, 1;
	shl.b32 	%r106, %r105, 20;
	add.s32 	%r107, %r99, %r106;
	mov.b64 	%fd77, {%r98, %r107};
	sub.s32 	%r108, %r97, %r105;
	shl.b32 	%r109, %r108, 20;
	add.s32 	%r110, %r109, 1072693248;
	mov.b32 	%r163, 0;
	mov.b64 	%fd78, {%r163, %r110};
	mul.f64 	%fd41, %fd78, %fd77;
	mov.f64 	%fd573, 0d0000000000000000;
$L__BB0_64:
	setp.geu.f32 	%p15, %f2, 0f40874800;
	setp.lt.f32 	%p16, %f2, 0f4086232B;
	setp.gt.f64 	%p17, %fd1, 0d0000000000000000;
	selp.f64 	%fd79, %fd40, %fd41, %p15;
	selp.f64 	%fd80, %fd39, %fd79, %p16;
	add.f64 	%fd81, %fd573, %fd80;
	add.f64 	%fd82, %fd81, %fd80;
	selp.f64 	%fd573, %fd82, %fd573, %p17;
	add.s32 	%r163, %r163, 2;
	setp.eq.s32 	%p18, %r163, %r49;
	@%p18 bra 	$L__BB0_65;
	bra.uni 	$L__BB0_64;
$L__BB0_65:
	and.b32  	%r111, %r87, 1;
	setp.eq.b32 	%p19, %r111, 1;
	not.pred 	%p20, %p19;
	@%p20 bra 	$L__BB0_71;
	setp.leu.f64 	%p21, %fd1, 0d0000000000000000;
	@%p21 bra 	$L__BB0_71;
	mov.f64 	%fd83, 0d8000000000000000;
	div.rn.f64 	%fd44, %fd83, %fd2;
	fma.rn.f64 	%fd84, %fd44, 0d3FF71547652B82FE, 0d4338000000000000;
	{
	.reg .b32 %temp; 
	mov.b64 	{%r52, %temp}, %fd84;
	}
	mov.f64 	%fd85, 0dC338000000000000;
	add.rn.f64 	%fd86, %fd84, %fd85;
	fma.rn.f64 	%fd87, %fd86, 0dBFE62E42FEFA39EF, %fd44;
	fma.rn.f64 	%fd88, %fd86, 0dBC7ABC9E3B39803F, %fd87;
	fma.rn.f64 	%fd89, %fd88, 0d3E5ADE1569CE2BDF, 0d3E928AF3FCA213EA;
	fma.rn.f64 	%fd90, %fd89, %fd88, 0d3EC71DEE62401315;
	fma.rn.f64 	%fd91, %fd90, %fd88, 0d3EFA01997C89EB71;
	fma.rn.f64 	%fd92, %fd91, %fd88, 0d3F2A01A014761F65;
	fma.rn.f64 	%fd93, %fd92, %fd88, 0d3F56C16C1852B7AF;
	fma.rn.f64 	%fd94, %fd93, %fd88, 0d3F81111111122322;
	fma.rn.f64 	%fd95, %fd94, %fd88, 0d3FA55555555502A1;
	fma.rn.f64 	%fd96, %fd95, %fd88, 0d3FC5555555555511;
	fma.rn.f64 	%fd97, %fd96, %fd88, 0d3FE000000000000B;
	fma.rn.f64 	%fd98, %fd97, %fd88, 0d3FF0000000000000;
	fma.rn.f64 	%fd99, %fd98, %fd88, 0d3FF0000000000000;
	{
	.reg .b32 %temp; 
	mov.b64 	{%r53, %temp}, %fd99;
	}
	{
	.reg .b32 %temp; 
	mov.b64 	{%temp, %r54}, %fd99;
	}
	shl.b32 	%r112, %r52, 20;
	add.s32 	%r113, %r112, %r54;
	mov.b64 	%fd572, {%r53, %r113};
	{
	.reg .b32 %temp; 
	mov.b64 	{%temp, %r114}, %fd44;
	}
	mov.b32 	%f5, %r114;
	abs.f32 	%f3, %f5;
	setp.lt.f32 	%p22, %f3, 0f4086232B;
	@%p22 bra 	$L__BB0_70;
	setp.lt.f64 	%p23, %fd44, 0d0000000000000000;
	add.f64 	%fd100, %fd44, 0d7FF0000000000000;
	selp.f64 	%fd572, 0d0000000000000000, %fd100, %p23;
	setp.geu.f32 	%p24, %f3, 0f40874800;
	@%p24 bra 	$L__BB0_70;
	shr.u32 	%r115, %r52, 31;
	add.s32 	%r116, %r52, %r115;
	shr.s32 	%r117, %r116, 1;
	shl.b32 	%r118, %r117, 20;
	add.s32 	%r119, %r54, %r118;
	mov.b64 	%fd101, {%r53, %r119};
	sub.s32 	%r120, %r52, %r117;
	shl.b32 	%r121, %r120, 20;
	add.s32 	%r122, %r121, 1072693248;
	mov.b32 	%r123, 0;
	mov.b64 	%fd102, {%r123, %r122};
	mul.f64 	%fd572, %fd102, %fd101;
$L__BB0_70:
	add.f64 	%fd573, %fd573, %fd572;
$L__BB0_71:
	setp.lt.s32 	%p57, %r88, 1;
	@%p57 bra 	$L__BB0_96;
	add.s32 	%r55, %r88, -1;
	and.b32  	%r56, %r88, 15;
	setp.lt.u32 	%p58, %r55, 15;
	mov.b32 	%r164, 0;
	@%p58 bra 	$L__BB0_75;
	and.b32  	%r164, %r88, 2147483632;
	neg.s32 	%r168, %r164;
	add.s64 	%rd89, %rd5, %rd2;
	add.s64 	%rd111, %rd89, 64;
$L__BB0_74:
	.pragma "nounroll";
	ld.global.f64 	%fd464, [%rd111+-64];
	div.rn.f64 	%fd465, %fd464, %fd573;
	st.global.f64 	[%rd111+-64], %fd465;
	ld.global.f64 	%fd466, [%rd111+-56];
	div.rn.f64 	%fd467, %fd466, %fd573;
	st.global.f64 	[%rd111+-56], %fd467;
	ld.global.f64 	%fd468, [%rd111+-48];
	div.rn.f64 	%fd469, %fd468, %fd573;
	st.global.f64 	[%rd111+-48], %fd469;
	ld.global.f64 	%fd470, [%rd111+-40];
	div.rn.f64 	%fd471, %fd470, %fd573;
	st.global.f64 	[%rd111+-40], %fd471;
	ld.global.f64 	%fd472, [%rd111+-32];
	div.rn.f64 	%fd473, %fd472, %fd573;
	st.global.f64 	[%rd111+-32], %fd473;
	ld.global.f64 	%fd474, [%rd111+-24];
	div.rn.f64 	%fd475, %fd474, %fd573;
	st.global.f64 	[%rd111+-24], %fd475;
	ld.global.f64 	%fd476, [%rd111+-16];
	div.rn.f64 	%fd477, %fd476, %fd573;
	st.global.f64 	[%rd111+-16], %fd477;
	ld.global.f64 	%fd478, [%rd111+-8];
	div.rn.f64 	%fd479, %fd478, %fd573;
	st.global.f64 	[%rd111+-8], %fd479;
	ld.global.f64 	%fd480, [%rd111];
	div.rn.f64 	%fd481, %fd480, %fd573;
	st.global.f64 	[%rd111], %fd481;
	ld.global.f64 	%fd482, [%rd111+8];
	div.rn.f64 	%fd483, %fd482, %fd573;
	st.global.f64 	[%rd111+8], %fd483;
	ld.global.f64 	%fd484, [%rd111+16];
	div.rn.f64 	%fd485, %fd484, %fd573;
	st.global.f64 	[%rd111+16], %fd485;
	ld.global.f64 	%fd486, [%rd111+24];
	div.rn.f64 	%fd487, %fd486, %fd573;
	st.global.f64 	[%rd111+24], %fd487;
	ld.global.f64 	%fd488, [%rd111+32];
	div.rn.f64 	%fd489, %fd488, %fd573;
	st.global.f64 	[%rd111+32], %fd489;
	ld.global.f64 	%fd490, [%rd111+40];
	div.rn.f64 	%fd491, %fd490, %fd573;
	st.global.f64 	[%rd111+40], %fd491;
	ld.global.f64 	%fd492, [%rd111+48];
	div.rn.f64 	%fd493, %fd492, %fd573;
	st.global.f64 	[%rd111+48], %fd493;
	ld.global.f64 	%fd494, [%rd111+56];
	div.rn.f64 	%fd495, %fd494, %fd573;
	st.global.f64 	[%rd111+56], %fd495;
	add.s32 	%r168, %r168, 16;
	add.s64 	%rd111, %rd111, 128;
	setp.eq.s32 	%p59, %r168, 0;
	@%p59 bra 	$L__BB0_75;
	bra.uni 	$L__BB0_74;
$L__BB0_75:
	setp.eq.s32 	%p60, %r56, 0;
	@%p60 bra 	$L__BB0_84;
	and.b32  	%r62, %r88, 7;
	setp.lt.u32 	%p61, %r56, 8;
	@%p61 bra 	$L__BB0_78;
	mul.wide.u32 	%rd90, %r164, 8;
	add.s64 	%rd91, %rd6, %rd90;
	ld.global.f64 	%fd496, [%rd91];
	div.rn.f64 	%fd497, %fd496, %fd573;
	st.global.f64 	[%rd91], %fd497;
	ld.global.f64 	%fd498, [%rd91+8];
	div.rn.f64 	%fd499, %fd498, %fd573;
	st.global.f64 	[%rd91+8], %fd499;
	ld.global.f64 	%fd500, [%rd91+16];
	div.rn.f64 	%fd501, %fd500, %fd573;
	st.global.f64 	[%rd91+16], %fd501;
	ld.global.f64 	%fd502, [%rd91+24];
	div.rn.f64 	%fd503, %fd502, %fd573;
	st.global.f64 	[%rd91+24], %fd503;
	ld.global.f64 	%fd504, [%rd91+32];
	div.rn.f64 	%fd505, %fd504, %fd573;
	st.global.f64 	[%rd91+32], %fd505;
	ld.global.f64 	%fd506, [%rd91+40];
	div.rn.f64 	%fd507, %fd506, %fd573;
	st.global.f64 	[%rd91+40], %fd507;
	ld.global.f64 	%fd508, [%rd91+48];
	div.rn.f64 	%fd509, %fd508, %fd573;
	st.global.f64 	[%rd91+48], %fd509;
	ld.global.f64 	%fd510, [%rd91+56];
	div.rn.f64 	%fd511, %fd510, %fd573;
	st.global.f64 	[%rd91+56], %fd511;
	add.s32 	%r164, %r164, 8;
$L__BB0_78:
	setp.eq.s32 	%p62, %r62, 0;
	@%p62 bra 	$L__BB0_84;
	and.b32  	%r65, %r88, 3;
	setp.lt.u32 	%p63, %r62, 4;
	@%p63 bra 	$L__BB0_81;
	mul.wide.u32 	%rd92, %r164, 8;
	add.s64 	%rd93, %rd6, %rd92;
	ld.global.f64 	%fd512, [%rd93];
	div.rn.f64 	%fd513, %fd512, %fd573;
	st.global.f64 	[%rd93], %fd513;
	ld.global.f64 	%fd514, [%rd93+8];
	div.rn.f64 	%fd515, %fd514, %fd573;
	st.global.f64 	[%rd93+8], %fd515;
	ld.global.f64 	%fd516, [%rd93+16];
	div.rn.f64 	%fd517, %fd516, %fd573;
	st.global.f64 	[%rd93+16], %fd517;
	ld.global.f64 	%fd518, [%rd93+24];
	div.rn.f64 	%fd519, %fd518, %fd573;
	st.global.f64 	[%rd93+24], %fd519;
	add.s32 	%r164, %r164, 4;
$L__BB0_81:
	setp.eq.s32 	%p64, %r65, 0;
	@%p64 bra 	$L__BB0_84;
	mul.wide.u32 	%rd94, %r164, 8;
	add.s64 	%rd95, %rd5, %rd94;
	add.s64 	%rd110, %rd2, %rd95;
	neg.s32 	%r167, %r65;
$L__BB0_83:
	.pragma "nounroll";
	ld.global.f64 	%fd520, [%rd110];
	div.rn.f64 	%fd521, %fd520, %fd573;
	st.global.f64 	[%rd110], %fd521;
	add.s64 	%rd110, %rd110, 8;
	add.s32 	%r167, %r167, 1;
	setp.ne.s32 	%p65, %r167, 0;
	@%p65 bra 	$L__BB0_83;
$L__BB0_84:
	setp.lt.u32 	%p66, %r55, 15;
	mov.b32 	%r170, 0;
	@%p66 bra 	$L__BB0_87;
	and.b32  	%r170, %r88, 2147483632;
	neg.s32 	%r169, %r170;
	add.s64 	%rd96, %rd5, %rd2;
	add.s64 	%rd113, %rd96, 64;
	add.s64 	%rd97, %rd4, %rd3;
	add.s64 	%rd112, %rd97, 64;
$L__BB0_86:
	.pragma "nounroll";
	ld.global.f64 	%fd522, [%rd113+-64];
	st.global.f64 	[%rd112+-64], %fd522;
	ld.global.f64 	%fd523, [%rd113+-56];
	st.global.f64 	[%rd112+-56], %fd523;
	ld.global.f64 	%fd524, [%rd113+-48];
	st.global.f64 	[%rd112+-48], %fd524;
	ld.global.f64 	%fd525, [%rd113+-40];
	st.global.f64 	[%rd112+-40], %fd525;
	ld.global.f64 	%fd526, [%rd113+-32];
	st.global.f64 	[%rd112+-32], %fd526;
	ld.global.f64 	%fd527, [%rd113+-24];
	st.global.f64 	[%rd112+-24], %fd527;
	ld.global.f64 	%fd528, [%rd113+-16];
	st.global.f64 	[%rd112+-16], %fd528;
	ld.global.f64 	%fd529, [%rd113+-8];
	st.global.f64 	[%rd112+-8], %fd529;
	ld.global.f64 	%fd530, [%rd113];
	st.global.f64 	[%rd112], %fd530;
	ld.global.f64 	%fd531, [%rd113+8];
	st.global.f64 	[%rd112+8], %fd531;
	ld.global.f64 	%fd532, [%rd113+16];
	st.global.f64 	[%rd112+16], %fd532;
	ld.global.f64 	%fd533, [%rd113+24];
	st.global.f64 	[%rd112+24], %fd533;
	ld.global.f64 	%fd534, [%rd113+32];
	st.global.f64 	[%rd112+32], %fd534;
	ld.global.f64 	%fd535, [%rd113+40];
	st.global.f64 	[%rd112+40], %fd535;
	ld.global.f64 	%fd536, [%rd113+48];
	st.global.f64 	[%rd112+48], %fd536;
	ld.global.f64 	%fd537, [%rd113+56];
	st.global.f64 	[%rd112+56], %fd537;
	add.s32 	%r169, %r169, 16;
	add.s64 	%rd113, %rd113, 128;
	add.s64 	%rd112, %rd112, 128;
	setp.ne.s32 	%p67, %r169, 0;
	@%p67 bra 	$L__BB0_86;
$L__BB0_87:
	setp.eq.s32 	%p68, %r56, 0;
	@%p68 bra 	$L__BB0_96;
	and.b32  	%r78, %r88, 7;
	setp.lt.u32 	%p69, %r56, 8;
	@%p69 bra 	$L__BB0_90;
	mul.wide.u32 	%rd98, %r170, 8;
	add.s64 	%rd99, %rd6, %rd98;
	ld.global.f64 	%fd538, [%rd99];
	add.s64 	%rd100, %rd7, %rd98;
	st.global.f64 	[%rd100], %fd538;
	ld.global.f64 	%fd539, [%rd99+8];
	st.global.f64 	[%rd100+8], %fd539;
	ld.global.f64 	%fd540, [%rd99+16];
	st.global.f64 	[%rd100+16], %fd540;
	ld.global.f64 	%fd541, [%rd99+24];
	st.global.f64 	[%rd100+24], %fd541;
	ld.global.f64 	%fd542, [%rd99+32];
	st.global.f64 	[%rd100+32], %fd542;
	ld.global.f64 	%fd543, [%rd99+40];
	st.global.f64 	[%rd100+40], %fd543;
	ld.global.f64 	%fd544, [%rd99+48];
	st.global.f64 	[%rd100+48], %fd544;
	ld.global.f64 	%fd545, [%rd99+56];
	st.global.f64 	[%rd100+56], %fd545;
	add.s32 	%r170, %r170, 8;
$L__BB0_90:
	setp.eq.s32 	%p70, %r78, 0;
	@%p70 bra 	$L__BB0_96;
	and.b32  	%r81, %r88, 3;
	setp.lt.u32 	%p71, %r78, 4;
	@%p71 bra 	$L__BB0_93;
	mul.wide.u32 	%rd101, %r170, 8;
	add.s64 	%rd102, %rd6, %rd101;
	ld.global.f64 	%fd546, [%rd102];
	add.s64 	%rd103, %rd7, %rd101;
	st.global.f64 	[%rd103], %fd546;
	ld.global.f64 	%fd547, [%rd102+8];
	st.global.f64 	[%rd103+8], %fd547;
	ld.global.f64 	%fd548, [%rd102+16];
	st.global.f64 	[%rd103+16], %fd548;
	ld.global.f64 	%fd549, [%rd102+24];
	st.global.f64 	[%rd103+24], %fd549;
	add.s32 	%r170, %r170, 4;
$L__BB0_93:
	setp.eq.s32 	%p72, %r81, 0;
	@%p72 bra 	$L__BB0_96;
	mul.wide.u32 	%rd104, %r170, 8;
	add.s64 	%rd105, %rd4, %rd104;
	add.s64 	%rd115, %rd3, %rd105;
	add.s64 	%rd106, %rd5, %rd104;
	add.s64 	%rd114, %rd2, %rd106;
	neg.s32 	%r173, %r81;
$L__BB0_95:
	.pragma "nounroll";
	ld.global.f64 	%fd550, [%rd114];
	st.global.f64 	[%rd115], %fd550;
	add.s64 	%rd115, %rd115, 8;
	add.s64 	%rd114, %rd114, 8;
	add.s32 	%r173, %r173, 1;
	setp.ne.s32 	%p73, %r173, 0;
	@%p73 bra 	$L__BB0_95;
$L__BB0_96:
	ret;

}


// ===== COMPILED SASS (sm_100) =====

	.target	sm_100

	.elftype	@"ET_EXEC"


//--------------------- .note.nv.tkinfo           --------------------------
	.section	.note.nv.tkinfo,"",@"SHT_NOTE"
	.sectionflags	@"SHF_NOTE_NV_TKINFO"
	.tkinfo
        /*0018*/ 	.word	0x00000002
        /*0030*/ 	.string	""
        /*0030*/ 	.string	"ptxas"
        /*0030*/ 	.string	"Cuda compilation tools, release 13.0, V13.0.88"
        /*0030*/ 	.string	"Build cuda_13.0.r13.0/compiler.36424714_0"
        /*0030*/ 	.string	"-arch sm_100 -m 64 "



//--------------------- .note.nv.cuinfo           --------------------------
	.section	.note.nv.cuinfo,"",@"SHT_NOTE"
	.sectionflags	@"SHF_NOTE_NV_CUINFO"
        /*0018*/ 	.short	0x0002
        /*001a*/ 	.short	0x0064
        /*001c*/ 	.short	0x0082
	.zero		2


//--------------------- .nv.info                  --------------------------
	.section	.nv.info,"",@"SHT_CUDA_INFO"
	.align	4


	//----- nvinfo : EIATTR_REGCOUNT
	.align		4
        /*0000*/ 	.byte	0x04, 0x2f
        /*0002*/ 	.short	(.L_1 - .L_0)
	.align		4
.L_0:
        /*0004*/ 	.word	index@(_Z9meanShiftPdmS_mS_miid)
        /*0008*/ 	.word	0x00000034


	//----- nvinfo : EIATTR_FRAME_SIZE
	.align		4
.L_1:
        /*000c*/ 	.byte	0x04, 0x11
        /*000e*/ 	.short	(.L_3 - .L_2)
	.align		4
.L_2:
        /*0010*/ 	.word	index@($__internal_1_$__cuda_sm20_dsqrt_rn_f64_mediumpath_v1)
        /*0014*/ 	.word	0x00000000


	//----- nvinfo : EIATTR_FRAME_SIZE
	.align		4
.L_3:
        /*0018*/ 	.byte	0x04, 0x11
        /*001a*/ 	.short	(.L_5 - .L_4)
	.align		4
.L_4:
        /*001c*/ 	.word	index@($__internal_0_$__cuda_sm20_div_rn_f64_full)
        /*0020*/ 	.word	0x00000000


	//----- nvinfo : EIATTR_FRAME_SIZE
	.align		4
.L_5:
        /*0024*/ 	.byte	0x04, 0x11
        /*0026*/ 	.short	(.L_7 - .L_6)
	.align		4
.L_6:
        /*0028*/ 	.word	index@(_Z9meanShiftPdmS_mS_miid)
        /*002c*/ 	.word	0x00000000


	//----- nvinfo : EIATTR_MIN_STACK_SIZE
	.align		4
.L_7:
        /*0030*/ 	.byte	0x04, 0x12
        /*0032*/ 	.short	(.L_9 - .L_8)
	.align		4
.L_8:
        /*0034*/ 	.word	index@(_Z9meanShiftPdmS_mS_miid)
        /*0038*/ 	.word	0x00000000
.L_9:


//--------------------- .nv.compat                --------------------------
	.section	.nv.compat,"",@"SHT_CUDA_COMPAT_INFO"
	.align	4
        /*0000*/ 	.byte	0x02, 0x09, 0x00, 0x00, 0x02, 0x02, 0x01, 0x00, 0x02, 0x05, 0x05, 0x00, 0x03, 0x07, 0x01, 0x01
        /*0010*/ 	.byte	0x02, 0x03, 0x00, 0x00, 0x02, 0x06, 0x01, 0x00, 0x04, 0x0b, 0x08, 0x00, 0x01, 0x00, 0x00, 0x00
        /*0020*/ 	.byte	0x00, 0x00, 0x00, 0x00


//--------------------- .nv.info._Z9meanShiftPdmS_mS_miid --------------------------
	.section	.nv.info._Z9meanShiftPdmS_mS_miid,"",@"SHT_CUDA_INFO"
	.sectionflags	@""
	.align	4


	//----- nvinfo : EIATTR_CUDA_API_VERSION
	.align		4
        /*0000*/ 	.byte	0x04, 0x37
        /*0002*/ 	.short	(.L_11 - .L_10)
.L_10:
        /*0004*/ 	.word	0x00000082


	//----- nvinfo : EIATTR_KPARAM_INFO
	.align		4
.L_11:
        /*0008*/ 	.byte	0x04, 0x17
        /*000a*/ 	.short	(.L_13 - .L_12)
.L_12:
        /*000c*/ 	.word	0x00000000
        /*0010*/ 	.short	0x0008
        /*0012*/ 	.short	0x0038
        /*0014*/ 	.byte	0x00, 0xf0, 0x21, 0x00


	//----- nvinfo : EIATTR_KPARAM_INFO
	.align		4
.L_13:
        /*0018*/ 	.byte	0x04, 0x17
        /*001a*/ 	.short	(.L_15 - .L_14)
.L_14:
        /*001c*/ 	.word	0x00000000
        /*0020*/ 	.short	0x0007
        /*0022*/ 	.short	0x0034
        /*0024*/ 	.byte	0x00, 0xf0, 0x11, 0x00


	//----- nvinfo : EIATTR_KPARAM_INFO
	.align		4
.L_15:
        /*0028*/ 	.byte	0x04, 0x17
        /*002a*/ 	.short	(.L_17 - .L_16)
.L_16:
        /*002c*/ 	.word	0x00000000
        /*0030*/ 	.short	0x0006
        /*0032*/ 	.short	0x0030
        /*0034*/ 	.byte	0x00, 0xf0, 0x11, 0x00


	//----- nvinfo : EIATTR_KPARAM_INFO
	.align		4
.L_17:
        /*0038*/ 	.byte	0x04, 0x17
        /*003a*/ 	.short	(.L_19 - .L_18)
.L_18:
        /*003c*/ 	.word	0x00000000
        /*0040*/ 	.short	0x0005
        /*0042*/ 	.short	0x0028
        /*0044*/ 	.byte	0x00, 0xf0, 0x21, 0x00


	//----- nvinfo : EIATTR_KPARAM_INFO
	.align		4
.L_19:
        /*0048*/ 	.byte	0x04, 0x17
        /*004a*/ 	.short	(.L_21 - .L_20)
.L_20:
        /*004c*/ 	.word	0x00000000
        /*0050*/ 	.short	0x0004
        /*0052*/ 	.short	0x0020
        /*0054*/ 	.byte	0x00, 0xf5, 0x21, 0x00


	//----- nvinfo : EIATTR_KPARAM_INFO
	.align		4
.L_21:
        /*0058*/ 	.byte	0x04, 0x17
        /*005a*/ 	.short	(.L_23 - .L_22)
.L_22:
        /*005c*/ 	.word	0x00000000
        /*0060*/ 	.short	0x0003
        /*0062*/ 	.short	0x0018
        /*0064*/ 	.byte	0x00, 0xf0, 0x21, 0x00


	//----- nvinfo : EIATTR_KPARAM_INFO
	.align		4
.L_23:
        /*0068*/ 	.byte	0x04, 0x17
        /*006a*/ 	.short	(.L_25 - .L_24)
.L_24:
        /*006c*/ 	.word	0x00000000
        /*0070*/ 	.short	0x0002
        /*0072*/ 	.short	0x0010
        /*0074*/ 	.byte	0x00, 0xf5, 0x21, 0x00


	//----- nvinfo : EIATTR_KPARAM_INFO
	.align		4
.L_25:
        /*0078*/ 	.byte	0x04, 0x17
        /*007a*/ 	.short	(.L_27 - .L_26)
.L_26:
        /*007c*/ 	.word	0x00000000
        /*0080*/ 	.short	0x0001
        /*0082*/ 	.short	0x0008
        /*0084*/ 	.byte	0x00, 0xf0, 0x21, 0x00


	//----- nvinfo : EIATTR_KPARAM_INFO
	.align		4
.L_27:
        /*0088*/ 	.byte	0x04, 0x17
        /*008a*/ 	.short	(.L_29 - .L_28)
.L_28:
        /*008c*/ 	.word	0x00000000
        /*0090*/ 	.short	0x0000
        /*0092*/ 	.short	0x0000
        /*0094*/ 	.byte	0x00, 0xf5, 0x21, 0x00


	//----- nvinfo : EIATTR_SPARSE_MMA_MASK
	.align		4
.L_29:
        /*0098*/ 	.byte	0x03, 0x50
        /*009a*/ 	.short	0x0000


	//----- nvinfo : EIATTR_MAXREG_COUNT
	.align		4
        /*009c*/ 	.byte	0x03, 0x1b
        /*009e*/ 	.short	0x00ff


	//----- nvinfo : EIATTR_MERCURY_ISA_VERSION
	.align		4
        /*00a0*/ 	.byte	0x03, 0x5f
        /*00a2*/ 	.short	0x0101


	//----- nvinfo : EIATTR_VRC_CTA_INIT_COUNT
	.align		4
        /*00a4*/ 	.byte	0x02, 0x4a
	.zero		1
	.zero		1


	//----- nvinfo : EIATTR_EXIT_INSTR_OFFSETS
	.align		4
        /*00a8*/ 	.byte	0x04, 0x1c
        /*00aa*/ 	.short	(.L_31 - .L_30)


	//   ....[0]....
.L_30:
        /*00ac*/ 	.word	0x00000070


	//   ....[1]....
        /*00b0*/ 	.word	0x00003960


	//   ....[2]....
        /*00b4*/ 	.word	0x00006bd0


	//   ....[3]....
        /*00b8*/ 	.word	0x00006d60


	//   ....[4]....
        /*00bc*/ 	.word	0x00006e60


	//   ....[5]....
        /*00c0*/ 	.word	0x00007000


	//----- nvinfo : EIATTR_CRS_STACK_SIZE
	.align		4
.L_31:
        /*00c4*/ 	.byte	0x04, 0x1e
        /*00c6*/ 	.short	(.L_33 - .L_32)
.L_32:
        /*00c8*/ 	.word	0x00000000


	//----- nvinfo : EIATTR_CBANK_PARAM_SIZE
	.align		4
.L_33:
        /*00cc*/ 	.byte	0x03, 0x19
        /*00ce*/ 	.short	0x0040


	//----- nvinfo : EIATTR_PARAM_CBANK
	.align		4
        /*00d0*/ 	.byte	0x04, 0x0a
        /*00d2*/ 	.short	(.L_35 - .L_34)
	.align		4
.L_34:
        /*00d4*/ 	.word	index@(.nv.constant0._Z9meanShiftPdmS_mS_miid)
        /*00d8*/ 	.short	0x0380
        /*00da*/ 	.short	0x0040


	//----- nvinfo : EIATTR_SW_WAR
	.align		4
.L_35:
        /*00dc*/ 	.byte	0x04, 0x36
        /*00de*/ 	.short	(.L_37 - .L_36)
.L_36:
        /*00e0*/ 	.word	0x00000008
.L_37:


//--------------------- .nv.callgraph             --------------------------
	.section	.nv.callgraph,"",@"SHT_CUDA_CALLGRAPH"
	.align	4
	.sectionentsize	8
	.align		4
        /*0000*/ 	.word	0x00000000
	.align		4
        /*0004*/ 	.word	0xffffffff
	.align		4
        /*0008*/ 	.word	0x00000000
	.align		4
        /*000c*/ 	.word	0xfffffffe
	.align		4
        /*0010*/ 	.word	0x00000000
	.align		4
        /*0014*/ 	.word	0xfffffffd
	.align		4
        /*0018*/ 	.word	0x00000000
	.align		4
        /*001c*/ 	.word	0xfffffffc


//--------------------- .text._Z9meanShiftPdmS_mS_miid --------------------------
	.section	.text._Z9meanShiftPdmS_mS_miid,"ax",@progbits
	.align	128
        .global         _Z9meanShiftPdmS_mS_miid
        .type           _Z9meanShiftPdmS_mS_miid,@function
        .size           _Z9meanShiftPdmS_mS_miid,(.L_x_119 - _Z9meanShiftPdmS_mS_miid)
        .other          _Z9meanShiftPdmS_mS_miid,@"STO_CUDA_ENTRY STV_DEFAULT"
_Z9meanShiftPdmS_mS_miid:
.text._Z9meanShiftPdmS_mS_miid:
[----:B------:R-:W-:Y:S01]  /*0000*/  LDC R1, c[0x0][0x37c] ;  /* 0x0000df00ff017b82 */ /* 0x000fe20000000800 */
[----:B------:R-:W0:Y:S01]  /*0010*/  S2R R45, SR_CTAID.X ;  /* 0x00000000002d7919 */ /* 0x000e220000002500 */
[----:B------:R-:W0:Y:S01]  /*0020*/  LDCU UR4, c[0x0][0x360] ;  /* 0x00006c00ff0477ac */ /* 0x000e220008000800 */
[----:B------:R-:W0:Y:S01]  /*0030*/  S2R R0, SR_TID.X ;  /* 0x0000000000007919 */ /* 0x000e220000002100 */
[----:B------:R-:W1:Y:S01]  /*0040*/  LDCU UR12, c[0x0][0x3b0] ;  /* 0x00007600ff0c77ac */ /* 0x000e620008000800 */
[----:B0-----:R-:W-:-:S05]  /*0050*/  IMAD R45, R45, UR4, R0 ;  /* 0x000000042d2d7c24 */ /* 0x001fca000f8e0200 */
[----:B-1----:R-:W-:-:S13]  /*0060*/  ISETP.GE.AND P0, PT, R45, UR12, PT ;  /* 0x0000000c2d007c0c */ /* 0x002fda000bf06270 */
[----:B------:R-:W-:Y:S05]  /*0070*/  @P0 EXIT ;  /* 0x000000000000094d */ /* 0x000fea0003800000 */
[----:B------:R-:W0:Y:S01]  /*0080*/  LDC R6, c[0x0][0x3b4] ;  /* 0x0000ed00ff067b82 */ /* 0x000e220000000800 */
[----:B------:R-:W1:Y:S01]  /*0090*/  LDCU.128 UR8, c[0x0][0x3a0] ;  /* 0x00007400ff0877ac */ /* 0x000e620008000c00 */
[----:B------:R-:W-:Y:S01]  /*00a0*/  SHF.R.S32.HI R44, RZ, 0x1f, R45 ;  /* 0x0000001fff2c7819 */ /* 0x000fe2000001142d */
[----:B------:R-:W2:Y:S04]  /*00b0*/  LDCU.64 UR6, c[0x0][0x398] ;  /* 0x00007300ff0677ac */ /* 0x000ea80008000a00 */
[----:B-1----:R-:W-:Y:S02]  /*00c0*/  IMAD R0, R44, UR10, RZ ;  /* 0x0000000a2c007c24 */ /* 0x002fe4000f8e02ff */
[----:B------:R-:W-:Y:S01]  /*00d0*/  IMAD.WIDE.U32 R16, R45, UR10, RZ ;  /* 0x0000000a2d107c25 */ /* 0x000fe2000f8e00ff */
[----:B0-----:R-:W-:-:S03]  /*00e0*/  ISETP.GE.AND P0, PT, R6, 0x1, PT ;  /* 0x000000010600780c */ /* 0x001fc60003f06270 */
[----:B------:R-:W-:Y:S01]  /*00f0*/  IMAD R11, R45, UR11, R0 ;  /* 0x0000000b2d0b7c24 */ /* 0x000fe2000f8e0200 */
[----:B------:R-:W-:Y:S01]  /*0100*/  IADD3 R12, P1, PT, R16, UR8, RZ ;  /* 0x00000008100c7c10 */ /* 0x000fe2000ff3e0ff */
[----:B--2---:R-:W-:Y:S01]  /*0110*/  IMAD R0, R44, UR6, RZ ;  /* 0x000000062c007c24 */ /* 0x004fe2000f8e02ff */
[----:B------:R-:W0:Y:S01]  /*0120*/  LDCU.64 UR10, c[0x0][0x358] ;  /* 0x00006b00ff0a77ac */ /* 0x000e220008000a00 */
[----:B------:R-:W-:Y:S02]  /*0130*/  IMAD.IADD R11, R17, 0x1, R11 ;  /* 0x00000001110b7824 */ /* 0x000fe400078e020b */
[----:B------:R-:W-:-:S03]  /*0140*/  IMAD.WIDE.U32 R14, R45, UR6, RZ ;  /* 0x000000062d0e7c25 */ /* 0x000fc6000f8e00ff */
[----:B------:R-:W-:Y:S01]  /*0150*/  IADD3.X R13, PT, PT, R11, UR9, RZ, P1, !PT ;  /* 0x000000090b0d7c10 */ /* 0x000fe20008ffe4ff */
[----:B------:R-:W-:Y:S02]  /*0160*/  IMAD R7, R45, UR7, R0 ;  /* 0x000000072d077c24 */ /* 0x000fe4000f8e0200 */
[----:B------:R-:W-:Y:S02]  /*0170*/  VIADD R18, R6, 0xffffffff ;  /* 0xffffffff06127836 */ /* 0x000fe40000000000 */
[----:B------:R-:W-:Y:S01]  /*0180*/  IMAD.IADD R19, R15, 0x1, R7 ;  /* 0x000000010f137824 */ /* 0x000fe200078e0207 */
[----:B------:R-:W-:Y:S06]  /*0190*/  @!P0 BRA `(.L_x_0) ;  /* 0x0000000000f08947 */ /* 0x000fec0003800000 */
[----:B------:R-:W-:Y:S01]  /*01a0*/  ISETP.GE.U32.AND P1, PT, R18, 0xf, PT ;  /* 0x0000000f1200780c */ /* 0x000fe20003f26070 */
[----:B------:R-:W-:Y:S01]  /*01b0*/  IMAD.MOV.U32 R5, RZ, RZ, RZ ;  /* 0x000000ffff057224 */ /* 0x000fe200078e00ff */
[----:B------:R-:W-:-:S04]  /*01c0*/  LOP3.LUT R4, R6, 0xf, RZ, 0xc0, !PT ;  /* 0x0000000f06047812 */ /* 0x000fc800078ec0ff */
[----:B------:R-:W-:-:S07]  /*01d0*/  ISETP.NE.AND P2, PT, R4, RZ, PT ;  /* 0x000000ff0400720c */ /* 0x000fce0003f45270 */
[----:B------:R-:W-:Y:S06]  /*01e0*/  @!P1 BRA `(.L_x_1) ;  /* 0x0000000000589947 */ /* 0x000fec0003800000 */
[----:B------:R-:W-:Y:S01]  /*01f0*/  LOP3.LUT R5, R6, 0x7ffffff0, RZ, 0xc0, !PT ;  /* 0x7ffffff006057812 */ /* 0x000fe200078ec0ff */
[----:B------:R-:W-:-:S07]  /*0200*/  IMAD.MOV.U32 R0, RZ, RZ, RZ ;  /* 0x000000ffff007224 */ /* 0x000fce00078e00ff */
.L_x_2:
[C---:B-1----:R-:W-:Y:S01]  /*0210*/  IMAD.WIDE.U32 R2, R0.reuse, 0x8, R12 ;  /* 0x0000000800027825 */ /* 0x042fe200078e000c */
[----:B------:R-:W-:-:S04]  /*0220*/  IADD3 R0, PT, PT, R0, 0x10, RZ ;  /* 0x0000001000007810 */ /* 0x000fc80007ffe0ff */
[----:B0-----:R1:W-:Y:S01]  /*0230*/  STG.E.64 desc[UR10][R2.64], RZ ;  /* 0x000000ff02007986 */ /* 0x0013e2000c101b0a */
[----:B------:R-:W-:-:S03]  /*0240*/  ISETP.NE.AND P1, PT, R0, R5, PT ;  /* 0x000000050000720c */ /* 0x000fc60003f25270 */
[----:B------:R1:W-:Y:S04]  /*0250*/  STG.E.64 desc[UR10][R2.64+0x8], RZ ;  /* 0x000008ff02007986 */ /* 0x0003e8000c101b0a */
        /* <DEDUP_REMOVED lines=13> */
[----:B------:R1:W-:Y:S01]  /*0330*/  STG.E.64 desc[UR10][R2.64+0x78], RZ ;  /* 0x000078ff02007986 */ /* 0x0003e2000c101b0a */
[----:B------:R-:W-:Y:S05]  /*0340*/  @P1 BRA `(.L_x_2) ;  /* 0xfffffffc00b01947 */ /* 0x000fea000383ffff */
.L_x_1:
[----:B------:R-:W-:Y:S05]  /*0350*/  @!P2 BRA `(.L_x_0) ;  /* 0x000000000080a947 */ /* 0x000fea0003800000 */
[----:B------:R-:W-:Y:S02]  /*0360*/  ISETP.GE.U32.AND P1, PT, R4, 0x8, PT ;  /* 0x000000080400780c */ /* 0x000fe40003f26070 */
[----:B------:R-:W-:-:S04]  /*0370*/  LOP3.LUT R0, R6, 0x7, RZ, 0xc0, !PT ;  /* 0x0000000706007812 */ /* 0x000fc800078ec0ff */
[----:B------:R-:W-:-:S07]  /*0380*/  ISETP.NE.AND P2, PT, R0, RZ, PT ;  /* 0x000000ff0000720c */ /* 0x000fce0003f45270 */
[----:B------:R-:W-:Y:S06]  /*0390*/  @!P1 BRA `(.L_x_3) ;  /* 0x0000000000289947 */ /* 0x000fec0003800000 */
[----:B-1----:R-:W-:-:S04]  /*03a0*/  IMAD.WIDE.U32 R2, R5, 0x8, R12 ;  /* 0x0000000805027825 */ /* 0x002fc800078e000c */
[----:B------:R-:W-:Y:S01]  /*03b0*/  VIADD R5, R5, 0x8 ;  /* 0x0000000805057836 */ /* 0x000fe20000000000 */
[----:B0-----:R2:W-:Y:S04]  /*03c0*/  STG.E.64 desc[UR10][R2.64], RZ ;  /* 0x000000ff02007986 */ /* 0x0015e8000c101b0a */
[----:B------:R2:W-:Y:S04]  /*03d0*/  STG.E.64 desc[UR10][R2.64+0x8], RZ ;  /* 0x000008ff02007986 */ /* 0x0005e8000c101b0a */
[----:B------:R2:W-:Y:S04]  /*03e0*/  STG.E.64 desc[UR10][R2.64+0x10], RZ ;  /* 0x000010ff02007986 */ /* 0x0005e8000c101b0a */
[----:B------:R2:W-:Y:S04]  /*03f0*/  STG.E.64 desc[UR10][R2.64+0x18], RZ ;  /* 0x000018ff02007986 */ /* 0x0005e8000c101b0a */
[----:B------:R2:W-:Y:S04]  /*0400*/  STG.E.64 desc[UR10][R2.64+0x20], RZ ;  /* 0x000020ff02007986 */ /* 0x0005e8000c101b0a */
[----:B------:R2:W-:Y:S04]  /*0410*/  STG.E.64 desc[UR10][R2.64+0x28], RZ ;  /* 0x000028ff02007986 */ /* 0x0005e8000c101b0a */
[----:B------:R2:W-:Y:S04]  /*0420*/  STG.E.64 desc[UR10][R2.64+0x30], RZ ;  /* 0x000030ff02007986 */ /* 0x0005e8000c101b0a */
[----:B------:R2:W-:Y:S02]  /*0430*/  STG.E.64 desc[UR10][R2.64+0x38], RZ ;  /* 0x000038ff02007986 */ /* 0x0005e4000c101b0a */
.L_x_3:
[----:B------:R-:W-:Y:S05]  /*0440*/  @!P2 BRA `(.L_x_0) ;  /* 0x000000000044a947 */ /* 0x000fea0003800000 */
[----:B------:R-:W-:Y:S02]  /*0450*/  ISETP.GE.U32.AND P1, PT, R0, 0x4, PT ;  /* 0x000000040000780c */ /* 0x000fe40003f26070 */
[----:B------:R-:W-:-:S04]  /*0460*/  LOP3.LUT R0, R6, 0x3, RZ, 0xc0, !PT ;  /* 0x0000000306007812 */ /* 0x000fc800078ec0ff */
[----:B------:R-:W-:-:S07]  /*0470*/  ISETP.NE.AND P2, PT, R0, RZ, PT ;  /* 0x000000ff0000720c */ /* 0x000fce0003f45270 */
[----:B-12---:R-:W-:-:S04]  /*0480*/  @P1 IMAD.WIDE.U32 R2, R5, 0x8, R12 ;  /* 0x0000000805021825 */ /* 0x006fc800078e000c */
[----:B------:R-:W-:Y:S01]  /*0490*/  @P1 VIADD R5, R5, 0x4 ;  /* 0x0000000405051836 */ /* 0x000fe20000000000 */
[----:B0-----:R3:W-:Y:S04]  /*04a0*/  @P1 STG.E.64 desc[UR10][R2.64], RZ ;  /* 0x000000ff02001986 */ /* 0x0017e8000c101b0a */
[----:B------:R3:W-:Y:S04]  /*04b0*/  @P1 STG.E.64 desc[UR10][R2.64+0x8], RZ ;  /* 0x000008ff02001986 */ /* 0x0007e8000c101b0a */
[----:B------:R3:W-:Y:S04]  /*04c0*/  @P1 STG.E.64 desc[UR10][R2.64+0x10], RZ ;  /* 0x000010ff02001986 */ /* 0x0007e8000c101b0a */
[----:B------:R3:W-:Y:S01]  /*04d0*/  @P1 STG.E.64 desc[UR10][R2.64+0x18], RZ ;  /* 0x000018ff02001986 */ /* 0x0007e2000c101b0a */
[----:B------:R-:W-:Y:S05]  /*04e0*/  @!P2 BRA `(.L_x_0) ;  /* 0x00000000001ca947 */ /* 0x000fea0003800000 */
[----:B------:R-:W-:-:S05]  /*04f0*/  UMOV UR4, URZ ;  /* 0x000000ff00047c82 */ /* 0x000fca0008000000 */
.L_x_4:
[----:B---3--:R-:W-:Y:S01]  /*0500*/  IMAD.WIDE.U32 R2, R5, 0x8, R12 ;  /* 0x0000000805027825 */ /* 0x008fe200078e000c */
[----:B------:R-:W-:-:S03]  /*0510*/  UIADD3 UR4, UPT, UPT, UR4, 0x1, URZ ;  /* 0x0000000104047890 */ /* 0x000fc6000fffe0ff */
[----:B------:R-:W-:Y:S01]  /*0520*/  VIADD R5, R5, 0x1 ;  /* 0x0000000105057836 */ /* 0x000fe20000000000 */
[----:B------:R4:W-:Y:S02]  /*0530*/  STG.E.64 desc[UR10][R2.64], RZ ;  /* 0x000000ff02007986 */ /* 0x0009e4000c101b0a */
[----:B------:R-:W-:-:S13]  /*0540*/  ISETP.NE.AND P1, PT, R0, UR4, PT ;  /* 0x0000000400007c0c */ /* 0x000fda000bf25270 */
[----:B----4-:R-:W-:Y:S05]  /*0550*/  @P1 BRA `(.L_x_4) ;  /* 0xfffffffc00e81947 */ /* 0x010fea000383ffff */
.L_x_0:
[----:B------:R-:W4:Y:S01]  /*0560*/  LDC.64 R20, c[0x0][0x390] ;  /* 0x0000e400ff147b82 */ /* 0x000f220000000a00 */
[----:B------:R-:W-:Y:S01]  /*0570*/  UISETP.GE.AND UP0, UPT, UR12, 0x1, UPT ;  /* 0x000000010c00788c */ /* 0x000fe2000bf06270 */
[----:B------:R-:W-:Y:S01]  /*0580*/  CS2R R22, SRZ ;  /* 0x0000000000167805 */ /* 0x000fe2000001ff00 */
[----:B----4-:R-:W-:-:S04]  /*0590*/  IMAD.WIDE.U32 R20, R45, UR6, R20 ;  /* 0x000000062d147c25 */ /* 0x010fc8000f8e0014 */
[----:B------:R-:W-:-:S03]  /*05a0*/  IMAD.IADD R21, R7, 0x1, R21 ;  /* 0x0000000107157824 */ /* 0x000fc600078e0215 */
[----:B------:R-:W-:Y:S05]  /*05b0*/  BRA.U !UP0, `(.L_x_5) ;  /* 0x0000003108e07547 */ /* 0x000fea000b800000 */
[----:B------:R-:W4:Y:S02]  /*05c0*/  LDC.64 R24, c[0x0][0x3b8] ;  /* 0x0000ee00ff187b82 */ /* 0x000f240000000a00 */
[----:B----4-:R-:W-:-:S08]  /*05d0*/  DMUL R24, R24, R24 ;  /* 0x0000001818187228 */ /* 0x010fd00000000000 */
[----:B------:R-:W-:Y:S01]  /*05e0*/  DADD R26, R24, R24 ;  /* 0x00000000181a7229 */ /* 0x000fe20000000018 */
[----:B------:R-:W-:Y:S10]  /*05f0*/  @!P0 BRA `(.L_x_6) ;  /* 0x00000024008c8947 */ /* 0x000ff40003800000 */
[C---:B------:R-:W-:Y:S02]  /*0600*/  LOP3.LUT R9, R6.reuse, 0xf, RZ, 0xc0, !PT ;  /* 0x0000000f06097812 */ /* 0x040fe400078ec0ff */
[----:B------:R-:W-:Y:S02]  /*0610*/  CS2R R22, SRZ ;  /* 0x0000000000167805 */ /* 0x000fe4000001ff00 */
[C---:B------:R-:W-:Y:S01]  /*0620*/  LOP3.LUT R7, R6.reuse, 0x7ffffff0, RZ, 0xc0, !PT ;  /* 0x7ffffff006077812 */ /* 0x040fe200078ec0ff */
[----:B------:R-:W-:Y:S01]  /*0630*/  UMOV UR4, URZ ;  /* 0x000000ff00047c82 */ /* 0x000fe20008000000 */
[C---:B------:R-:W-:Y:S01]  /*0640*/  LOP3.LUT R8, R6.reuse, 0x7, RZ, 0xc0, !PT ;  /* 0x0000000706087812 */ /* 0x040fe200078ec0ff */
[----:B------:R-:W-:Y:S01]  /*0650*/  VIADD R5, R9, 0xffffffff ;  /* 0xffffffff09057836 */ /* 0x000fe20000000000 */
[----:B------:R-:W-:Y:S01]  /*0660*/  LOP3.LUT R6, R6, 0x3, RZ, 0xc0, !PT ;  /* 0x0000000306067812 */ /* 0x000fe200078ec0ff */
[----:B-123--:R-:W-:Y:S01]  /*0670*/  IMAD.MOV R3, RZ, RZ, -R7 ;  /* 0x000000ffff037224 */ /* 0x00efe200078e0a07 */
[----:B------:R-:W-:-:S07]  /*0680*/  IADD3 R4, PT, PT, R8, -0x1, RZ ;  /* 0xffffffff08047810 */ /* 0x000fce0007ffe0ff */
.L_x_30:
[----:B------:R-:W-:Y:S01]  /*0690*/  ISETP.GE.U32.AND P1, PT, R18, 0xf, PT ;  /* 0x0000000f1200780c */ /* 0x000fe20003f26070 */
[----:B01----:R-:W-:Y:S01]  /*06a0*/  IMAD.MOV.U32 R47, RZ, RZ, RZ ;  /* 0x000000ffff2f7224 */ /* 0x003fe200078e00ff */
[----:B------:R-:W-:-:S11]  /*06b0*/  CS2R R42, SRZ ;  /* 0x00000000002a7805 */ /* 0x000fd6000001ff00 */
[----:B--234-:R-:W-:Y:S05]  /*06c0*/  @!P1 BRA `(.L_x_7) ;  /* 0x0000000400709947 */ /* 0x01cfea0003800000 */
[----:B------:R-:W1:Y:S01]  /*06d0*/  LDC.64 R28, c[0x0][0x390] ;  /* 0x0000e400ff1c7b82 */ /* 0x000e620000000a00 */
[----:B------:R-:W2:Y:S01]  /*06e0*/  LDCU.64 UR6, c[0x0][0x380] ;  /* 0x00007000ff0677ac */ /* 0x000ea20008000a00 */
[----:B------:R-:W-:Y:S01]  /*06f0*/  CS2R R42, SRZ ;  /* 0x00000000002a7805 */ /* 0x000fe2000001ff00 */
[----:B------:R-:W2:Y:S01]  /*0700*/  LDCU.64 UR8, c[0x0][0x388] ;  /* 0x00007100ff0877ac */ /* 0x000ea20008000a00 */
[----:B------:R-:W1:Y:S01]  /*0710*/  LDCU.64 UR14, c[0x0][0x398] ;  /* 0x00007300ff0e77ac */ /* 0x000e620008000a00 */
[----:B--2---:R-:W-:Y:S01]  /*0720*/  UIMAD.WIDE.U32 UR6, UR4, UR8, UR6 ;  /* 0x00000008040672a5 */ /* 0x004fe2000f8e0006 */
[----:B-1----:R-:W-:-:S03]  /*0730*/  IMAD.WIDE.U32 R28, R45, UR14, R28 ;  /* 0x0000000e2d1c7c25 */ /* 0x002fc6000f8e001c */
[----:B------:R-:W-:Y:S02]  /*0740*/  UIMAD UR5, UR4, UR9, UR7 ;  /* 0x00000009040572a4 */ /* 0x000fe4000f8e0207 */
[----:B------:R-:W-:Y:S01]  /*0750*/  UIADD3 UR6, UP0, UPT, UR6, 0x40, URZ ;  /* 0x0000004006067890 */ /* 0x000fe2000ff1e0ff */
[----:B------:R-:W-:Y:S01]  /*0760*/  IMAD R0, R44, UR14, RZ ;  /* 0x0000000e2c007c24 */ /* 0x000fe2000f8e02ff */
[----:B------:R-:W-:Y:S02]  /*0770*/  IADD3 R32, P0, PT, R28, 0x40, RZ ;  /* 0x000000401c207810 */ /* 0x000fe40007f1e0ff */
[----:B------:R-:W-:Y:S01]  /*0780*/  UIADD3.X UR5, UPT, UPT, URZ, UR5, URZ, UP0, !UPT ;  /* 0x00000005ff057290 */ /* 0x000fe200087fe4ff */
[----:B------:R-:W-:Y:S02]  /*0790*/  IMAD R33, R45, UR15, R0 ;  /* 0x0000000f2d217c24 */ /* 0x000fe4000f8e0200 */
[----:B------:R-:W-:Y:S02]  /*07a0*/  IMAD.MOV.U32 R0, RZ, RZ, R3 ;  /* 0x000000ffff007224 */ /* 0x000fe400078e0003 */
[----:B------:R-:W-:Y:S01]  /*07b0*/  IMAD.X R33, R33, 0x1, R29, P0 ;  /* 0x0000000121217824 */ /* 0x000fe200000e061d */
[----:B------:R-:W-:Y:S01]  /*07c0*/  MOV R31, UR5 ;  /* 0x00000005001f7c02 */ /* 0x000fe20008000f00 */
[----:B------:R-:W-:-:S07]  /*07d0*/  IMAD.U32 R2, RZ, RZ, UR6 ;  /* 0x00000006ff027e24 */ /* 0x000fce000f8e00ff */
.L_x_8:
[----:B------:R-:W-:Y:S02]  /*07e0*/  IMAD.MOV.U32 R28, RZ, RZ, R32 ;  /* 0x000000ffff1c7224 */ /* 0x000fe400078e0020 */
[----:B------:R-:W-:Y:S02]  /*07f0*/  IMAD.MOV.U32 R29, RZ, RZ, R33 ;  /* 0x000000ffff1d7224 */ /* 0x000fe400078e0021 */
[----:B------:R-:W-:-:S03]  /*0800*/  IMAD.MOV.U32 R30, RZ, RZ, R2 ;  /* 0x000000ffff1e7224 */ /* 0x000fc600078e0002 */
[----:B0-----:R-:W2:Y:S04]  /*0810*/  LDG.E.64 R38, desc[UR10][R28.64+-0x40] ;  /* 0xffffc00a1c267981 */ /* 0x001ea8000c1e1b00 */
[----:B------:R-:W2:Y:S04]  /*0820*/  LDG.E.64 R32, desc[UR10][R30.64+-0x40] ;  /* 0xffffc00a1e207981 */ /* 0x000ea8000c1e1b00 */
[----:B------:R-:W3:Y:S04]  /*0830*/  LDG.E.64 R34, desc[UR10][R28.64+-0x38] ;  /* 0xffffc80a1c227981 */ /* 0x000ee8000c1e1b00 */
[----:B------:R-:W3:Y:S04]  /*0840*/  LDG.E.64 R36, desc[UR10][R30.64+-0x38] ;  /* 0xffffc80a1e247981 */ /* 0x000ee8000c1e1b00 */
[----:B------:R-:W4:Y:S01]  /*0850*/  LDG.E.64 R40, desc[UR10][R28.64+-0x30] ;  /* 0xffffd00a1c287981 */ /* 0x000f22000c1e1b00 */
[----:B--2---:R-:W-:-:S03]  /*0860*/  DADD R32, R38, -R32 ;  /* 0x0000000026207229 */ /* 0x004fc60000000820 */
[----:B------:R-:W2:Y:S01]  /*0870*/  LDG.E.64 R38, desc[UR10][R30.64+-0x28] ;  /* 0xffffd80a1e267981 */ /* 0x000ea2000c1e1b00 */
[----:B---3--:R-:W-:-:S03]  /*0880*/  DADD R34, R34, -R36 ;  /* 0x0000000022227229 */ /* 0x008fc60000000824 */
[----:B------:R-:W4:Y:S01]  /*0890*/  LDG.E.64 R36, desc[UR10][R30.64+-0x30] ;  /* 0xffffd00a1e247981 */ /* 0x000f22000c1e1b00 */
[----:B------:R-:W-:-:S08]  /*08a0*/  DFMA R32, R32, R32, R42 ;  /* 0x000000202020722b */ /* 0x000fd0000000002a */
[----:B------:R-:W-:Y:S02]  /*08b0*/  DFMA R34, R34, R34, R32 ;  /* 0x000000222222722b */ /* 0x000fe40000000020 */
[----:B------:R-:W2:Y:S01]  /*08c0*/  LDG.E.64 R32, desc[UR10][R28.64+-0x28] ;  /* 0xffffd80a1c207981 */ /* 0x000ea2000c1e1b00 */
[----:B----4-:R-:W-:-:S03]  /*08d0*/  DADD R36, R40, -R36 ;  /* 0x0000000028247229 */ /* 0x010fc60000000824 */
[----:B------:R-:W3:Y:S05]  /*08e0*/  LDG.E.64 R40, desc[UR10][R28.64+-0x20] ;  /* 0xffffe00a1c287981 */ /* 0x000eea000c1e1b00 */
[----:B------:R-:W-:Y:S02]  /*08f0*/  DFMA R34, R36, R36, R34 ;  /* 0x000000242422722b */ /* 0x000fe40000000022 */
[----:B------:R-:W3:Y:S01]  /*0900*/  LDG.E.64 R36, desc[UR10][R30.64+-0x20] ;  /* 0xffffe00a1e247981 */ /* 0x000ee2000c1e1b00 */
[----:B--2---:R-:W-:-:S03]  /*0910*/  DADD R32, R32, -R38 ;  /* 0x0000000020207229 */ /* 0x004fc60000000826 */
[----:B------:R-:W2:Y:S05]  /*0920*/  LDG.E.64 R38, desc[UR10][R30.64+-0x18] ;  /* 0xffffe80a1e267981 */ /* 0x000eaa000c1e1b00 */
[----:B------:R-:W-:Y:S01]  /*0930*/  DFMA R32, R32, R32, R34 ;  /* 0x000000202020722b */ /* 0x000fe20000000022 */
[----:B------:R-:W2:Y:S01]  /*0940*/  LDG.E.64 R34, desc[UR10][R28.64+-0x18] ;  /* 0xffffe80a1c227981 */ /* 0x000ea2000c1e1b00 */
[----:B---3--:R-:W-:-:S03]  /*0950*/  DADD R36, R40, -R36 ;  /* 0x0000000028247229 */ /* 0x008fc60000000824 */
        /* <DEDUP_REMOVED lines=25> */
[----:B------:R-:W-:Y:S01]  /*0af0*/  DFMA R36, R36, R36, R34 ;  /* 0x000000242424722b */ /* 0x000fe20000000022 */
[----:B------:R-:W3:Y:S01]  /*0b00*/  LDG.E.64 R34, desc[UR10][R30.64+0x20] ;  /* 0x0000200a1e227981 */ /* 0x000ee2000c1e1b00 */
[----:B--2---:R-:W-:-:S03]  /*0b10*/  DADD R32, R32, -R38 ;  /* 0x0000000020207229 */ /* 0x004fc60000000826 */
[----:B------:R-:W2:Y:S05]  /*0b20*/  LDG.E.64 R38, desc[UR10][R30.64+0x28] ;  /* 0x0000280a1e267981 */ /* 0x000eaa000c1e1b00 */
[----:B------:R-:W-:Y:S01]  /*0b30*/  DFMA R32, R32, R32, R36 ;  /* 0x000000202020722b */ /* 0x000fe20000000024 */
[----:B------:R-:W2:Y:S01]  /*0b40*/  LDG.E.64 R36, desc[UR10][R28.64+0x28] ;  /* 0x0000280a1c247981 */ /* 0x000ea2000c1e1b00 */
[----:B---3--:R-:W-:-:S03]  /*0b50*/  DADD R34, R40, -R34 ;  /* 0x0000000028227229 */ /* 0x008fc60000000822 */
[----:B------:R-:W3:Y:S01]  /*0b60*/  LDG.E.64 R40, desc[UR10][R30.64+0x38] ;  /* 0x0000380a1e287981 */ /* 0x000ee2000c1e1b00 */
[----:B--2---:R-:W-:-:S04]  /*0b70*/  DADD R36, R36, -R38 ;  /* 0x0000000024247229 */ /* 0x004fc80000000826 */
[----:B------:R-:W-:Y:S01]  /*0b80*/  DFMA R38, R34, R34, R32 ;  /* 0x000000222226722b */ /* 0x000fe20000000020 */
[----:B------:R-:W2:Y:S04]  /*0b90*/  LDG.E.64 R32, desc[UR10][R28.64+0x30] ;  /* 0x0000300a1c207981 */ /* 0x000ea8000c1e1b00 */
[----:B------:R0:W2:Y:S03]  /*0ba0*/  LDG.E.64 R34, desc[UR10][R30.64+0x30] ;  /* 0x0000300a1e227981 */ /* 0x0000a6000c1e1b00 */
[----:B------:R-:W-:Y:S02]  /*0bb0*/  DFMA R36, R36, R36, R38 ;  /* 0x000000242424722b */ /* 0x000fe40000000026 */
[----:B------:R-:W3:Y:S01]  /*0bc0*/  LDG.E.64 R38, desc[UR10][R28.64+0x38] ;  /* 0x0000380a1c267981 */ /* 0x000ee2000c1e1b00 */
[----:B------:R-:W-:-:S05]  /*0bd0*/  VIADD R0, R0, 0x10 ;  /* 0x0000001000007836 */ /* 0x000fca0000000000 */
[----:B------:R-:W-:Y:S02]  /*0be0*/  ISETP.NE.AND P0, PT, R0, RZ, PT ;  /* 0x000000ff0000720c */ /* 0x000fe40003f05270 */
[----:B------:R-:W-:-:S04]  /*0bf0*/  IADD3 R2, P3, PT, R30, 0x80, RZ ;  /* 0x000000801e027810 */ /* 0x000fc80007f7e0ff */
[----:B0-----:R-:W-:Y:S01]  /*0c00*/  IADD3.X R31, PT, PT, RZ, R31, RZ, P3, !PT ;  /* 0x0000001fff1f7210 */ /* 0x001fe20001ffe4ff */
[----:B--2---:R-:W-:Y:S02]  /*0c10*/  DADD R32, R32, -R34 ;  /* 0x0000000020207229 */ /* 0x004fe40000000822 */
[----:B---3--:R-:W-:-:S06]  /*0c20*/  DADD R38, R38, -R40 ;  /* 0x0000000026267229 */ /* 0x008fcc0000000828 */
[----:B------:R-:W-:Y:S01]  /*0c30*/  DFMA R36, R32, R32, R36 ;  /* 0x000000202024722b */ /* 0x000fe20000000024 */
[----:B------:R-:W-:-:S07]  /*0c40*/  IADD3 R32, P2, PT, R28, 0x80, RZ ;  /* 0x000000801c207810 */ /* 0x000fce0007f5e0ff */
[----:B------:R-:W-:Y:S01]  /*0c50*/  DFMA R42, R38, R38, R36 ;  /* 0x00000026262a722b */ /* 0x000fe20000000024 */
[----:B------:R-:W-:Y:S01]  /*0c60*/  IMAD.X R33, RZ, RZ, R29, P2 ;  /* 0x000000ffff217224 */ /* 0x000fe200010e061d */
[----:B------:R-:W-:Y:S09]  /*0c70*/  @P0 BRA `(.L_x_8) ;  /* 0xfffffff800d80947 */ /* 0x000ff2000383ffff */
[----:B------:R-:W-:-:S07]  /*0c80*/  IMAD.MOV.U32 R47, RZ, RZ, R7 ;  /* 0x000000ffff2f7224 */ /* 0x000fce00078e0007 */
.L_x_7:
[----:B------:R-:W1:Y:S01]  /*0c90*/  LDC.64 R28, c[0x0][0x380] ;  /* 0x0000e000ff1c7b82 */ /* 0x000e620000000a00 */
[----:B------:R-:W-:-:S07]  /*0ca0*/  ISETP.NE.AND P2, PT, R9, RZ, PT ;  /* 0x000000ff0900720c */ /* 0x000fce0003f45270 */
[----:B------:R-:W1:Y:S02]  /*0cb0*/  LDC.64 R30, c[0x0][0x388] ;  /* 0x0000e200ff1e7b82 */ /* 0x000e640000000a00 */
[----:B-1----:R-:W-:-:S04]  /*0cc0*/  IMAD.WIDE.U32 R28, R30, UR4, R28 ;  /* 0x000000041e1c7c25 */ /* 0x002fc8000f8e001c */
[----:B------:R-:W-:Y:S01]  /*0cd0*/  IMAD R29, R31, UR4, R29 ;  /* 0x000000041f1d7c24 */ /* 0x000fe2000f8e021d */
[----:B------:R-:W-:Y:S06]  /*0ce0*/  @!P2 BRA `(.L_x_9) ;  /* 0x00000004003ca947 */ /* 0x000fec0003800000 */
[----:B------:R-:W-:Y:S02]  /*0cf0*/  ISETP.GE.U32.AND P0, PT, R5, 0x7, PT ;  /* 0x000000070500780c */ /* 0x000fe40003f06070 */
[----:B------:R-:W-:-:S11]  /*0d00*/  ISETP.NE.AND P3, PT, R8, RZ, PT ;  /* 0x000000ff0800720c */ /* 0x000fd60003f65270 */
[----:B------:R-:W-:Y:S05]  /*0d10*/  @!P0 BRA `(.L_x_10) ;  /* 0x00000000008c8947 */ /* 0x000fea0003800000 */
[----:B------:R-:W-:-:S04]  /*0d20*/  IMAD.WIDE.U32 R30, R47, 0x8, R20 ;  /* 0x000000082f1e7825 */ /* 0x000fc800078e0014 */
[----:B------:R-:W-:Y:S01]  /*0d30*/  IMAD.WIDE.U32 R32, R47, 0x8, R28 ;  /* 0x000000082f207825 */ /* 0x000fe200078e001c */
[----:B0-----:R-:W2:Y:S04]  /*0d40*/  LDG.E.64 R40, desc[UR10][R30.64] ;  /* 0x0000000a1e287981 */ /* 0x001ea8000c1e1b00 */
[----:B------:R-:W2:Y:S04]  /*0d50*/  LDG.E.64 R36, desc[UR10][R32.64] ;  /* 0x0000000a20247981 */ /* 0x000ea8000c1e1b00 */
[----:B------:R-:W3:Y:S04]  /*0d60*/  LDG.E.64 R38, desc[UR10][R30.64+0x8] ;  /* 0x0000080a1e267981 */ /* 0x000ee8000c1e1b00 */
[----:B------:R-:W3:Y:S04]  /*0d70*/  LDG.E.64 R34, desc[UR10][R32.64+0x8] ;  /* 0x0000080a20227981 */ /* 0x000ee8000c1e1b00 */
[----:B------:R-:W4:Y:S01]  /*0d80*/  LDG.E.64 R48, desc[UR10][R32.64+0x38] ;  /* 0x0000380a20307981 */ /* 0x000f22000c1e1b00 */
[----:B--2---:R-:W-:-:S03]  /*0d90*/  DADD R36, R40, -R36 ;  /* 0x0000000028247229 */ /* 0x004fc60000000824 */
[----:B------:R-:W2:Y:S05]  /*0da0*/  LDG.E.64 R40, desc[UR10][R30.64+0x10] ;  /* 0x0000100a1e287981 */ /* 0x000eaa000c1e1b00 */
[----:B------:R-:W-:Y:S02]  /*0db0*/  DFMA R42, R36, R36, R42 ;  /* 0x00000024242a722b */ /* 0x000fe4000000002a */
[----:B---3--:R-:W-:Y:S01]  /*0dc0*/  DADD R34, R38, -R34 ;  /* 0x0000000026227229 */ /* 0x008fe20000000822 */
[----:B------:R-:W2:Y:S04]  /*0dd0*/  LDG.E.64 R36, desc[UR10][R32.64+0x10] ;  /* 0x0000100a20247981 */ /* 0x000ea8000c1e1b00 */
[----:B------:R-:W3:Y:S03]  /*0de0*/  LDG.E.64 R38, desc[UR10][R30.64+0x18] ;  /* 0x0000180a1e267981 */ /* 0x000ee6000c1e1b00 */
[----:B------:R-:W-:Y:S01]  /*0df0*/  DFMA R34, R34, R34, R42 ;  /* 0x000000222222722b */ /* 0x000fe2000000002a */
[----:B------:R-:W3:Y:S01]  /*0e00*/  LDG.E.64 R42, desc[UR10][R32.64+0x18] ;  /* 0x0000180a202a7981 */ /* 0x000ee2000c1e1b00 */
        /* <DEDUP_REMOVED lines=9> */
[----:B------:R-:W4:Y:S05]  /*0ea0*/  LDG.E.64 R40, desc[UR10][R30.64+0x38] ;  /* 0x0000380a1e287981 */ /* 0x000f2a000c1e1b00 */
[----:B------:R-:W-:Y:S02]  /*0eb0*/  DFMA R42, R34, R34, R42 ;  /* 0x00000022222a722b */ /* 0x000fe4000000002a */
[----:B---3--:R-:W-:Y:S01]  /*0ec0*/  DADD R36, R36, -R38 ;  /* 0x0000000024247229 */ /* 0x008fe20000000826 */
[----:B------:R-:W2:Y:S04]  /*0ed0*/  LDG.E.64 R34, desc[UR10][R30.64+0x30] ;  /* 0x0000300a1e227981 */ /* 0x000ea8000c1e1b00 */
[----:B------:R-:W2:Y:S03]  /*0ee0*/  LDG.E.64 R38, desc[UR10][R32.64+0x30] ;  /* 0x0000300a20267981 */ /* 0x000ea6000c1e1b00 */
[----:B------:R-:W-:Y:S01]  /*0ef0*/  DFMA R42, R36, R36, R42 ;  /* 0x00000024242a722b */ /* 0x000fe2000000002a */
[----:B------:R-:W-:Y:S01]  /*0f00*/  VIADD R47, R47, 0x8 ;  /* 0x000000082f2f7836 */ /* 0x000fe20000000000 */
[----:B----4-:R-:W-:-:S02]  /*0f10*/  DADD R40, R40, -R48 ;  /* 0x0000000028287229 */ /* 0x010fc40000000830 */
[----:B--2---:R-:W-:-:S08]  /*0f20*/  DADD R34, R34, -R38 ;  /* 0x0000000022227229 */ /* 0x004fd00000000826 */
[----:B------:R-:W-:-:S08]  /*0f30*/  DFMA R42, R34, R34, R42 ;  /* 0x00000022222a722b */ /* 0x000fd0000000002a */
[----:B------:R-:W-:-:S11]  /*0f40*/  DFMA R42, R40, R40, R42 ;  /* 0x00000028282a722b */ /* 0x000fd6000000002a */
.L_x_10:
[----:B------:R-:W-:Y:S05]  /*0f50*/  @!P3 BRA `(.L_x_9) ;  /* 0x0000000000a0b947 */ /* 0x000fea0003800000 */
        /* <DEDUP_REMOVED lines=13> */
[----:B------:R-:W2:Y:S01]  /*1030*/  LDG.E.64 R34, desc[UR10][R30.64+0x10] ;  /* 0x0000100a1e227981 */ /* 0x000ea2000c1e1b00 */
[----:B---3--:R-:W-:-:S03]  /*1040*/  DADD R38, R38, -R40 ;  /* 0x0000000026267229 */ /* 0x008fc60000000828 */
[----:B------:R-:W4:Y:S05]  /*1050*/  LDG.E.64 R40, desc[UR10][R30.64+0x18] ;  /* 0x0000180a1e287981 */ /* 0x000f2a000c1e1b00 */
[----:B------:R-:W-:Y:S01]  /*1060*/  DFMA R42, R38, R38, R42 ;  /* 0x00000026262a722b */ /* 0x000fe2000000002a */
[----:B------:R-:W-:Y:S01]  /*1070*/  VIADD R47, R47, 0x4 ;  /* 0x000000042f2f7836 */ /* 0x000fe20000000000 */
[----:B--2---:R-:W-:Y:S02]  /*1080*/  DADD R34, R34, -R36 ;  /* 0x0000000022227229 */ /* 0x004fe40000000824 */
[----:B----4-:R-:W-:-:S06]  /*1090*/  DADD R40, R40, -R48 ;  /* 0x0000000028287229 */ /* 0x010fcc0000000830 */
[----:B------:R-:W-:-:S08]  /*10a0*/  DFMA R42, R34, R34, R42 ;  /* 0x00000022222a722b */ /* 0x000fd0000000002a */
[----:B------:R-:W-:-:S11]  /*10b0*/  DFMA R42, R40, R40, R42 ;  /* 0x00000028282a722b */ /* 0x000fd6000000002a */
.L_x_11:
[----:B------:R-:W-:Y:S05]  /*10c0*/  @!P3 BRA `(.L_x_9) ;  /* 0x000000000044b947 */ /* 0x000fea0003800000 */
[----:B------:R-:W-:-:S04]  /*10d0*/  IMAD.WIDE.U32 R32, R47, 0x8, R20 ;  /* 0x000000082f207825 */ /* 0x000fc800078e0014 */
[----:B------:R-:W-:Y:S01]  /*10e0*/  IMAD.WIDE.U32 R30, R47, 0x8, R28 ;  /* 0x000000082f1e7825 */ /* 0x000fe200078e001c */
[----:B0-----:R-:W2:Y:S04]  /*10f0*/  LDG.E.64 R34, desc[UR10][R32.64] ;  /* 0x0000000a20227981 */ /* 0x001ea8000c1e1b00 */
[----:B------:R-:W2:Y:S01]  /*1100*/  LDG.E.64 R36, desc[UR10][R30.64] ;  /* 0x0000000a1e247981 */ /* 0x000ea2000c1e1b00 */
[----:B------:R-:W-:Y:S01]  /*1110*/  ISETP.NE.AND P0, PT, R6, 0x1, PT ;  /* 0x000000010600780c */ /* 0x000fe20003f05270 */
[----:B--2---:R-:W-:-:S08]  /*1120*/  DADD R34, R34, -R36 ;  /* 0x0000000022227229 */ /* 0x004fd00000000824 */
[----:B------:R-:W-:-:S04]  /*1130*/  DFMA R42, R34, R34, R42 ;  /* 0x00000022222a722b */ /* 0x000fc8000000002a */
[----:B------:R-:W-:Y:S07]  /*1140*/  @!P0 BRA `(.L_x_9) ;  /* 0x0000000000248947 */ /* 0x000fee0003800000 */
[----:B------:R-:W-:Y:S01]  /*1150*/  ISETP.NE.AND P0, PT, R6, 0x2, PT ;  /* 0x000000020600780c */ /* 0x000fe20003f05270 */
[----:B------:R-:W2:Y:S04]  /*1160*/  LDG.E.64 R36, desc[UR10][R32.64+0x8] ;  /* 0x0000080a20247981 */ /* 0x000ea8000c1e1b00 */
[----:B------:R-:W2:Y:S08]  /*1170*/  LDG.E.64 R38, desc[UR10][R30.64+0x8] ;  /* 0x0000080a1e267981 */ /* 0x000eb0000c1e1b00 */
[----:B------:R-:W3:Y:S04]  /*1180*/  @P0 LDG.E.64 R34, desc[UR10][R32.64+0x10] ;  /* 0x0000100a20220981 */ /* 0x000ee8000c1e1b00 */
[----:B------:R-:W3:Y:S01]  /*1190*/  @P0 LDG.E.64 R40, desc[UR10][R30.64+0x10] ;  /* 0x0000100a1e280981 */ /* 0x000ee2000c1e1b00 */
[----:B--2---:R-:W-:-:S08]  /*11a0*/  DADD R36, R36, -R38 ;  /* 0x0000000024247229 */ /* 0x004fd00000000826 */
[----:B------:R-:W-:Y:S02]  /*11b0*/  DFMA R42, R36, R36, R42 ;  /* 0x00000024242a722b */ /* 0x000fe4000000002a */
[----:B---3--:R-:W-:-:S08]  /*11c0*/  @P0 DADD R34, R34, -R40 ;  /* 0x0000000022220229 */ /* 0x008fd00000000828 */
[----:B------:R-:W-:-:S11]  /*11d0*/  @P0 DFMA R42, R34, R34, R42 ;  /* 0x00000022222a022b */ /* 0x000fd6000000002a */
.L_x_9:
[----:B------:R-:W1:Y:S01]  /*11e0*/  MUFU.RSQ64H R41, R43 ;  /* 0x0000002b00297308 */ /* 0x000e620000001c00 */
[----:B------:R-:W-:Y:S01]  /*11f0*/  VIADD R40, R43, 0xfcb00000 ;  /* 0xfcb000002b287836 */ /* 0x000fe20000000000 */
[----:B------:R-:W-:Y:S01]  /*1200*/  MOV R33, 0x3fd80000 ;  /* 0x3fd8000000217802 */ /* 0x000fe20000000f00 */
[----:B------:R-:W-:Y:S01]  /*1210*/  IMAD.MOV.U32 R32, RZ, RZ, 0x0 ;  /* 0x00000000ff207424 */ /* 0x000fe200078e00ff */
[----:B------:R-:W-:Y:S02]  /*1220*/  BSSY.RECONVERGENT B0, `(.L_x_12) ;  /* 0x000000f000007945 */ /* 0x000fe40003800200 */
[----:B------:R-:W-:Y:S01]  /*1230*/  ISETP.GE.U32.AND P0, PT, R40, 0x7ca00000, PT ;  /* 0x7ca000002800780c */ /* 0x000fe20003f06070 */
[----:B-1----:R-:W-:-:S08]  /*1240*/  DMUL R30, R40, R40 ;  /* 0x00000028281e7228 */ /* 0x002fd00000000000 */
[----:B------:R-:W-:-:S08]  /*1250*/  DFMA R30, -R30, R42, 1 ;  /* 0x3ff000001e1e742b */ /* 0x000fd0000000012a */
[----:B------:R-:W-:Y:S02]  /*1260*/  DFMA R32, R30, R32, 0.5 ;  /* 0x3fe000001e20742b */ /* 0x000fe40000000020 */
[----:B------:R-:W-:-:S08]  /*1270*/  DMUL R30, R40, R30 ;  /* 0x0000001e281e7228 */ /* 0x000fd00000000000 */
[----:B------:R-:W-:-:S08]  /*1280*/  DFMA R30, R32, R30, R40 ;  /* 0x0000001e201e722b */ /* 0x000fd00000000028 */
[----:B------:R-:W-:Y:S02]  /*1290*/  DMUL R32, R30, R42 ;  /* 0x0000002a1e207228 */ /* 0x000fe40000000000 */
[----:B------:R-:W-:Y:S02]  /*12a0*/  VIADD R37, R31, 0xfff00000 ;  /* 0xfff000001f257836 */ /* 0x000fe40000000000 */
[----:B------:R-:W-:-:S04]  /*12b0*/  IMAD.MOV.U32 R36, RZ, RZ, R30 ;  /* 0x000000ffff247224 */ /* 0x000fc800078e001e */
[----:B------:R-:W-:-:S08]  /*12c0*/  DFMA R34, R32, -R32, R42 ;  /* 0x800000202022722b */ /* 0x000fd0000000002a */
[----:B------:R-:W-:Y:S01]  /*12d0*/  DFMA R38, R34, R36, R32 ;  /* 0x000000242226722b */ /* 0x000fe20000000020 */
[----:B------:R-:W-:Y:S10]  /*12e0*/  @!P0 BRA `(.L_x_13) ;  /* 0x0000000000088947 */ /* 0x000ff40003800000 */
[----:B------:R-:W-:-:S07]  /*12f0*/  MOV R0, 0x1310 ;  /* 0x0000131000007802 */ /* 0x000fce0000000f00 */
[----:B0-----:R-:W-:Y:S05]  /*1300*/  CALL.REL.NOINC `($__internal_1_$__cuda_sm20_dsqrt_rn_f64_mediumpath_v1) ;  /* 0x0000006000b07944 */ /* 0x001fea0003c00000 */
.L_x_13:
[----:B0-----:R-:W-:Y:S05]  /*1310*/  BSYNC.RECONVERGENT B0 ;  /* 0x0000000000007941 */ /* 0x001fea0003800200 */
.L_x_12:
[----:B------:R-:W-:Y:S01]  /*1320*/  DSETP.GEU.AND P0, PT, R38, R24, PT ;  /* 0x000000182600722a */ /* 0x000fe20003f0e000 */
[----:B------:R-:W-:-:S13]  /*1330*/  BSSY.RECONVERGENT B1, `(.L_x_14) ;  /* 0x000018a000017945 */ /* 0x000fda0003800200 */
[----:B------:R-:W-:Y:S05]  /*1340*/  @P0 BRA `(.L_x_15) ;  /* 0x0000001800200947 */ /* 0x000fea0003800000 */
[----:B------:R-:W-:Y:S01]  /*1350*/  IMAD.MOV.U32 R47, RZ, RZ, RZ ;  /* 0x000000ffff2f7224 */ /* 0x000fe200078e00ff */
[----:B------:R-:W-:Y:S01]  /*1360*/  CS2R R42, SRZ ;  /* 0x00000000002a7805 */ /* 0x000fe2000001ff00 */
[----:B------:R-:W-:Y:S06]  /*1370*/  @!P1 BRA `(.L_x_16) ;  /* 0x0000000400209947 */ /* 0x000fec0003800000 */
[----:B------:R-:W-:Y:S01]  /*1380*/  IMAD.MOV.U32 R47, RZ, RZ, RZ ;  /* 0x000000ffff2f7224 */ /* 0x000fe200078e00ff */
[----:B------:R-:W-:-:S07]  /*1390*/  CS2R R42, SRZ ;  /* 0x00000000002a7805 */ /* 0x000fce000001ff00 */
.L_x_17:
[----:B------:R-:W-:-:S04]  /*13a0*/  IMAD.WIDE.U32 R30, R47, 0x8, R20 ;  /* 0x000000082f1e7825 */ /* 0x000fc800078e0014 */
[----:B------:R-:W-:Y:S01]  /*13b0*/  IMAD.WIDE.U32 R32, R47, 0x8, R28 ;  /* 0x000000082f207825 */ /* 0x000fe200078e001c */
[----:B------:R-:W2:Y:S04]  /*13c0*/  LDG.E.64 R40, desc[UR10][R30.64] ;  /* 0x0000000a1e287981 */ /* 0x000ea8000c1e1b00 */
[----:B------:R-:W2:Y:S04]  /*13d0*/  LDG.E.64 R36, desc[UR10][R32.64] ;  /* 0x0000000a20247981 */ /* 0x000ea8000c1e1b00 */
[----:B------:R-:W3:Y:S04]  /*13e0*/  LDG.E.64 R38, desc[UR10][R30.64+0x8] ;  /* 0x0000080a1e267981 */ /* 0x000ee8000c1e1b00 */
[----:B------:R-:W3:Y:S04]  /*13f0*/  LDG.E.64 R34, desc[UR10][R32.64+0x8] ;  /* 0x0000080a20227981 */ /* 0x000ee8000c1e1b00 */
[----:B------:R-:W4:Y:S01]  /*1400*/  LDG.E.64 R48, desc[UR10][R32.64+0x78] ;  /* 0x0000780a20307981 */ /* 0x000f22000c1e1b00 */
[----:B--2---:R-:W-:-:S03]  /*1410*/  DADD R36, R40, -R36 ;  /* 0x0000000028247229 */ /* 0x004fc60000000824 */
[----:B------:R-:W2:Y:S01]  /*1420*/  LDG.E.64 R40, desc[UR10][R30.64+0x18] ;  /* 0x0000180a1e287981 */ /* 0x000ea2000c1e1b00 */
[----:B---3--:R-:W-:-:S04]  /*1430*/  DADD R34, R38, -R34 ;  /* 0x0000000026227229 */ /* 0x008fc80000000822 */
[----:B------:R-:W-:Y:S01]  /*1440*/  DFMA R36, R36, R36, R42 ;  /* 0x000000242424722b */ /* 0x000fe2000000002a */
[----:B------:R-:W3:Y:S04]  /*1450*/  LDG.E.64 R38, desc[UR10][R32.64+0x10] ;  /* 0x0000100a20267981 */ /* 0x000ee8000c1e1b00 */
[----:B------:R-:W3:Y:S03]  /*1460*/  LDG.E.64 R42, desc[UR10][R30.64+0x10] ;  /* 0x0000100a1e2a7981 */ /* 0x000ee6000c1e1b00 */
[----:B------:R-:W-:Y:S02]  /*1470*/  DFMA R34, R34, R34, R36 ;  /* 0x000000222222722b */ /* 0x000fe40000000024 */
[----:B------:R-:W2:Y:S01]  /*1480*/  LDG.E.64 R36, desc[UR10][R32.64+0x18] ;  /* 0x0000180a20247981 */ /* 0x000ea2000c1e1b00 */
[----:B---3--:R-:W-:-:S03]  /*1490*/  DADD R38, R42, -R38 ;  /* 0x000000002a267229 */ /* 0x008fc60000000826 */
[----:B------:R-:W3:Y:S01]  /*14a0*/  LDG.E.64 R42, desc[UR10][R30.64+0x20] ;  /* 0x0000200a1e2a7981 */ /* 0x000ee2000c1e1b00 */
[----:B--2---:R-:W-:-:S03]  /*14b0*/  DADD R36, R40, -R36 ;  /* 0x0000000028247229 */ /* 0x004fc60000000824 */
[----:B------:R-:W2:Y:S01]  /*14c0*/  LDG.E.64 R40, desc[UR10][R30.64+0x28] ;  /* 0x0000280a1e287981 */ /* 0x000ea2000c1e1b00 */
[----:B------:R-:W-:-:S03]  /*14d0*/  DFMA R34, R38, R38, R34 ;  /* 0x000000262622722b */ /* 0x000fc60000000022 */
[----:B------:R-:W3:Y:S05]  /*14e0*/  LDG.E.64 R38, desc[UR10][R32.64+0x20] ;  /* 0x0000200a20267981 */ /* 0x000eea000c1e1b00 */
[----:B------:R-:W-:Y:S02]  /*14f0*/  DFMA R36, R36, R36, R34 ;  /* 0x000000242424722b */ /* 0x000fe40000000022 */
        /* <DEDUP_REMOVED lines=20> */
[----:B------:R-:W5:Y:S01]  /*1640*/  LDG.E.64 R36, desc[UR10][R32.64+0x50] ;  /* 0x0000500a20247981 */ /* 0x000f62000c1e1b00 */
[----:B--2---:R-:W-:-:S03]  /*1650*/  DADD R34, R40, -R34 ;  /* 0x0000000028227229 */ /* 0x004fc60000000822 */
[----:B------:R-:W5:Y:S05]  /*1660*/  LDG.E.64 R40, desc[UR10][R30.64+0x50] ;  /* 0x0000500a1e287981 */ /* 0x000f6a000c1e1b00 */
[----:B------:R-:W-:Y:S01]  /*1670*/  DFMA R34, R34, R34, R38 ;  /* 0x000000222222722b */ /* 0x000fe20000000026 */
[----:B------:R-:W3:Y:S01]  /*1680*/  LDG.E.64 R38, desc[UR10][R30.64+0x58] ;  /* 0x0000580a1e267981 */ /* 0x000ee2000c1e1b00 */
[----:B-----5:R-:W-:-:S03]  /*1690*/  DADD R36, R40, -R36 ;  /* 0x0000000028247229 */ /* 0x020fc60000000824 */
[----:B------:R-:W2:Y:S01]  /*16a0*/  LDG.E.64 R40, desc[UR10][R32.64+0x68] ;  /* 0x0000680a20287981 */ /* 0x000ea2000c1e1b00 */
[----:B---3--:R-:W-:-:S04]  /*16b0*/  DADD R42, R38, -R42 ;  /* 0x00000000262a7229 */ /* 0x008fc8000000082a */
[----:B------:R-:W-:Y:S02]  /*16c0*/  DFMA R38, R36, R36, R34 ;  /* 0x000000242426722b */ /* 0x000fe40000000022 */
[----:B------:R-:W3:Y:S04]  /*16d0*/  LDG.E.64 R36, desc[UR10][R30.64+0x60] ;  /* 0x0000600a1e247981 */ /* 0x000ee8000c1e1b00 */
[----:B------:R-:W3:Y:S02]  /*16e0*/  LDG.E.64 R34, desc[UR10][R32.64+0x60] ;  /* 0x0000600a20227981 */ /* 0x000ee4000c1e1b00 */
[----:B------:R-:W-:Y:S02]  /*16f0*/  DFMA R42, R42, R42, R38 ;  /* 0x0000002a2a2a722b */ /* 0x000fe40000000026 */
[----:B------:R-:W2:Y:S01]  /*1700*/  LDG.E.64 R38, desc[UR10][R30.64+0x68] ;  /* 0x0000680a1e267981 */ /* 0x000ea2000c1e1b00 */
[----:B---3--:R-:W-:-:S03]  /*1710*/  DADD R34, R36, -R34 ;  /* 0x0000000024227229 */ /* 0x008fc60000000822 */
[----:B------:R-:W3:Y:S05]  /*1720*/  LDG.E.64 R36, desc[UR10][R32.64+0x70] ;  /* 0x0000700a20247981 */ /* 0x000eea000c1e1b00 */
[----:B------:R-:W-:Y:S02]  /*1730*/  DFMA R42, R34, R34, R42 ;  /* 0x00000022222a722b */ /* 0x000fe4000000002a */
[----:B------:R-:W3:Y:S01]  /*1740*/  LDG.E.64 R34, desc[UR10][R30.64+0x70] ;  /* 0x0000700a1e227981 */ /* 0x000ee2000c1e1b00 */
[----:B--2---:R-:W-:-:S03]  /*1750*/  DADD R38, R38, -R40 ;  /* 0x0000000026267229 */ /* 0x004fc60000000828 */
[----:B------:R-:W4:Y:S01]  /*1760*/  LDG.E.64 R40, desc[UR10][R30.64+0x78] ;  /* 0x0000780a1e287981 */ /* 0x000f22000c1e1b00 */
[----:B------:R-:W-:-:S04]  /*1770*/  VIADD R47, R47, 0x10 ;  /* 0x000000102f2f7836 */ /* 0x000fc80000000000 */
[----:B------:R-:W-:Y:S01]  /*1780*/  DFMA R42, R38, R38, R42 ;  /* 0x00000026262a722b */ /* 0x000fe2000000002a */
[----:B------:R-:W-:Y:S01]  /*1790*/  ISETP.NE.AND P0, PT, R47, R7, PT ;  /* 0x000000072f00720c */ /* 0x000fe20003f05270 */
[----:B---3--:R-:W-:Y:S02]  /*17a0*/  DADD R34, R34, -R36 ;  /* 0x0000000022227229 */ /* 0x008fe40000000824 */
[----:B----4-:R-:W-:-:S06]  /*17b0*/  DADD R40, R40, -R48 ;  /* 0x0000000028287229 */ /* 0x010fcc0000000830 */
[----:B------:R-:W-:-:S08]  /*17c0*/  DFMA R42, R34, R34, R42 ;  /* 0x00000022222a722b */ /* 0x000fd0000000002a */
[----:B------:R-:W-:Y:S01]  /*17d0*/  DFMA R42, R40, R40, R42 ;  /* 0x00000028282a722b */ /* 0x000fe2000000002a */
[----:B------:R-:W-:Y:S10]  /*17e0*/  @P0 BRA `(.L_x_17) ;  /* 0xfffffff800ec0947 */ /* 0x000ff4000383ffff */
[----:B------:R-:W-:-:S07]  /*17f0*/  MOV R47, R7 ;  /* 0x00000007002f7202 */ /* 0x000fce0000000f00 */
.L_x_16:
[----:B------:R-:W-:Y:S05]  /*1800*/  @!P2 BRA `(.L_x_18) ;  /* 0x00000004003ca947 */ /* 0x000fea0003800000 */
[----:B------:R-:W-:Y:S02]  /*1810*/  ISETP.GE.U32.AND P0, PT, R5, 0x7, PT ;  /* 0x000000070500780c */ /* 0x000fe40003f06070 */
[----:B------:R-:W-:-:S11]  /*1820*/  ISETP.NE.AND P3, PT, R8, RZ, PT ;  /* 0x000000ff0800720c */ /* 0x000fd60003f65270 */
[----:B------:R-:W-:Y:S05]  /*1830*/  @!P0 BRA `(.L_x_19) ;  /* 0x00000000008c8947 */ /* 0x000fea0003800000 */
        /* <DEDUP_REMOVED lines=35> */
.L_x_19:
        /* <DEDUP_REMOVED lines=23> */
.L_x_20:
[----:B------:R-:W-:Y:S05]  /*1be0*/  @!P3 BRA `(.L_x_18) ;  /* 0x000000000044b947 */ /* 0x000fea0003800000 */
[----:B------:R-:W-:-:S04]  /*1bf0*/  IMAD.WIDE.U32 R32, R47, 0x8, R20 ;  /* 0x000000082f207825 */ /* 0x000fc800078e0014 */
[----:B------:R-:W-:Y:S01]  /*1c00*/  IMAD.WIDE.U32 R30, R47, 0x8, R28 ;  /* 0x000000082f1e7825 */ /* 0x000fe200078e001c */
[----:B------:R-:W2:Y:S04]  /*1c10*/  LDG.E.64 R34, desc[UR10][R32.64] ;  /* 0x0000000a20227981 */ /* 0x000ea8000c1e1b00 */
        /* <DEDUP_REMOVED lines=14> */
.L_x_18:
[----:B------:R-:W0:Y:S01]  /*1d00*/  MUFU.RCP64H R31, R27 ;  /* 0x0000001b001f7308 */ /* 0x000e220000001800 */
[----:B------:R-:W-:Y:S01]  /*1d10*/  IMAD.MOV.U32 R30, RZ, RZ, 0x1 ;  /* 0x00000001ff1e7424 */ /* 0x000fe200078e00ff */
[----:B------:R-:W-:Y:S05]  /*1d20*/  BSSY.RECONVERGENT B2, `(.L_x_21) ;  /* 0x0000014000027945 */ /* 0x000fea0003800200 */
[----:B0-----:R-:W-:-:S08]  /*1d30*/  DFMA R32, -R26, R30, 1 ;  /* 0x3ff000001a20742b */ /* 0x001fd0000000011e */
[----:B------:R-:W-:-:S08]  /*1d40*/  DFMA R32, R32, R32, R32 ;  /* 0x000000202020722b */ /* 0x000fd00000000020 */
[----:B------:R-:W-:-:S08]  /*1d50*/  DFMA R32, R30, R32, R30 ;  /* 0x000000201e20722b */ /* 0x000fd0000000001e */
[----:B------:R-:W-:-:S08]  /*1d60*/  DFMA R30, -R26, R32, 1 ;  /* 0x3ff000001a1e742b */ /* 0x000fd00000000120 */
[----:B------:R-:W-:-:S08]  /*1d70*/  DFMA R30, R32, R30, R32 ;  /* 0x0000001e201e722b */ /* 0x000fd00000000020 */
[----:B------:R-:W-:-:S08]  /*1d80*/  DMUL R32, R30, -R42 ;  /* 0x8000002a1e207228 */ /* 0x000fd00000000000 */
[--C-:B------:R-:W-:Y:S02]  /*1d90*/  DFMA R34, -R26, R32, -R42.reuse ;  /* 0x000000201a22722b */ /* 0x100fe4000000092a */
[----:B------:R-:W-:-:S06]  /*1da0*/  DADD R42, -RZ, -R42 ;  /* 0x00000000ff2a7229 */ /* 0x000fcc000000092a */
[----:B------:R-:W-:-:S04]  /*1db0*/  DFMA R30, R30, R34, R32 ;  /* 0x000000221e1e722b */ /* 0x000fc80000000020 */
[----:B------:R-:W-:-:S06]  /*1dc0*/  FSETP.GEU.AND P3, PT, |R43|, 6.5827683646048100446e-37, PT ;  /* 0x036000002b00780b */ /* 0x000fcc0003f6e200 */
[----:B------:R-:W-:-:S05]  /*1dd0*/  FFMA R0, RZ, R27, R31 ;  /* 0x0000001bff007223 */ /* 0x000fca000000001f */
[----:B------:R-:W-:-:S13]  /*1de0*/  FSETP.GT.AND P0, PT, |R0|, 1.469367938527859385e-39, PT ;  /* 0x001000000000780b */ /* 0x000fda0003f04200 */
[----:B------:R-:W-:Y:S05]  /*1df0*/  @P0 BRA P3, `(.L_x_22) ;  /* 0x0000000000180947 */ /* 0x000fea0001800000 */
[----:B------:R-:W-:Y:S01]  /*1e00*/  IMAD.MOV.U32 R30, RZ, RZ, R42 ;  /* 0x000000ffff1e7224 */ /* 0x000fe200078e002a */
[----:B------:R-:W-:Y:S01]  /*1e10*/  MOV R32, R26 ;  /* 0x0000001a00207202 */ /* 0x000fe20000000f00 */
[----:B------:R-:W-:Y:S01]  /*1e20*/  IMAD.MOV.U32 R31, RZ, RZ, R43 ;  /* 0x000000ffff1f7224 */ /* 0x000fe200078e002b */
[----:B------:R-:W-:Y:S01]  /*1e30*/  MOV R46, 0x1e60 ;  /* 0x00001e60002e7802 */ /* 0x000fe20000000f00 */
[----:B------:R-:W-:-:S07]  /*1e40*/  IMAD.MOV.U32 R35, RZ, RZ, R27 ;  /* 0x000000ffff237224 */ /* 0x000fce00078e001b */
[----:B------:R-:W-:Y:S05]  /*1e50*/  CALL.REL.NOINC `($__internal_0_$__cuda_sm20_div_rn_f64_full) ;  /* 0x00000050006c7944 */ /* 0x000fea0003c00000 */
.L_x_22:
[----:B------:R-:W-:Y:S05]  /*1e60*/  BSYNC.RECONVERGENT B2 ;  /* 0x0000000000027941 */ /* 0x000fea0003800200 */
.L_x_21:
[----:B------:R-:W-:Y:S01]  /*1e70*/  IMAD.MOV.U32 R34, RZ, RZ, 0x652b82fe ;  /* 0x652b82feff227424 */ /* 0x000fe200078e00ff */
[----:B------:R-:W-:Y:S01]  /*1e80*/  UMOV UR6, 0xfefa39ef ;  /* 0xfefa39ef00067882 */ /* 0x000fe20000000000 */
[----:B------:R-:W-:Y:S01]  /*1e90*/  IMAD.MOV.U32 R35, RZ, RZ, 0x3ff71547 ;  /* 0x3ff71547ff237424 */ /* 0x000fe200078e00ff */
[----:B------:R-:W-:Y:S01]  /*1ea0*/  UMOV UR7, 0x3fe62e42 ;  /* 0x3fe62e4200077882 */ /* 0x000fe20000000000 */
[----:B------:R-:W-:Y:S01]  /*1eb0*/  FSETP.GEU.AND P0, PT, |R31|, 4.1917929649353027344, PT ;  /* 0x4086232b1f00780b */ /* 0x000fe20003f0e200 */
[----:B------:R-:W-:Y:S03]  /*1ec0*/  BSSY.RECONVERGENT B0, `(.L_x_23) ;  /* 0x0000035000007945 */ /* 0x000fe60003800200 */
[----:B------:R-:W-:-:S08]  /*1ed0*/  DFMA R34, R30, R34, 6.75539944105574400000e+15 ;  /* 0x433800001e22742b */ /* 0x000fd00000000022 */
[----:B------:R-:W-:-:S08]  /*1ee0*/  DADD R32, R34, -6.75539944105574400000e+15 ;  /* 0xc338000022207429 */ /* 0x000fd00000000000 */
[----:B------:R-:W-:Y:S01]  /*1ef0*/  DFMA R36, R32, -UR6, R30 ;  /* 0x8000000620247c2b */ /* 0x000fe2000800001e */
[----:B------:R-:W-:Y:S01]  /*1f00*/  UMOV UR6, 0x3b39803f ;  /* 0x3b39803f00067882 */ /* 0x000fe20000000000 */
[----:B------:R-:W-:-:S06]  /*1f10*/  UMOV UR7, 0x3c7abc9e ;  /* 0x3c7abc9e00077882 */ /* 0x000fcc0000000000 */
[----:B------:R-:W-:Y:S01]  /*1f20*/  DFMA R32, R32, -UR6, R36 ;  /* 0x8000000620207c2b */ /* 0x000fe20008000024 */
[----:B------:R-:W-:Y:S01]  /*1f30*/  UMOV UR6, 0x69ce2bdf ;  /* 0x69ce2bdf00067882 */ /* 0x000fe20000000000 */
[----:B------:R-:W-:Y:S01]  /*1f40*/  IMAD.MOV.U32 R36, RZ, RZ, -0x35dec16 ;  /* 0xfca213eaff247424 */ /* 0x000fe200078e00ff */
[----:B------:R-:W-:Y:S01]  /*1f50*/  UMOV UR7, 0x3e5ade15 ;  /* 0x3e5ade1500077882 */ /* 0x000fe20000000000 */
[----:B------:R-:W-:-:S06]  /*1f60*/  IMAD.MOV.U32 R37, RZ, RZ, 0x3e928af3 ;  /* 0x3e928af3ff257424 */ /* 0x000fcc00078e00ff */
[----:B------:R-:W-:Y:S01]  /*1f70*/  DFMA R36, R32, UR6, R36 ;  /* 0x0000000620247c2b */ /* 0x000fe20008000024 */
[----:B------:R-:W-:Y:S01]  /*1f80*/  UMOV UR6, 0x62401315 ;  /* 0x6240131500067882 */ /* 0x000fe20000000000 */
[----:B------:R-:W-:-:S06]  /*1f90*/  UMOV UR7, 0x3ec71dee ;  /* 0x3ec71dee00077882 */ /* 0x000fcc0000000000 */
[----:B------:R-:W-:Y:S01]  /*1fa0*/  DFMA R36, R32, R36, UR6 ;  /* 0x0000000620247e2b */ /* 0x000fe20008000024 */
        /* <DEDUP_REMOVED lines=20> */
[----:B------:R-:W-:-:S08]  /*20f0*/  DFMA R36, R32, R36, UR6 ;  /* 0x0000000620247e2b */ /* 0x000fd00008000024 */
[----:B------:R-:W-:-:S08]  /*2100*/  DFMA R36, R32, R36, 1 ;  /* 0x3ff000002024742b */ /* 0x000fd00000000024 */
[----:B------:R-:W-:-:S10]  /*2110*/  DFMA R36, R32, R36, 1 ;  /* 0x3ff000002024742b */ /* 0x000fd40000000024 */
[----:B------:R-:W-:Y:S01]  /*2120*/  LEA R33, R34, R37, 0x14 ;  /* 0x0000002522217211 */ /* 0x000fe200078ea0ff */
[----:B------:R-:W-:Y:S01]  /*2130*/  IMAD.MOV.U32 R32, RZ, RZ, R36 ;  /* 0x000000ffff207224 */ /* 0x000fe200078e0024 */
[----:B------:R-:W-:Y:S06]  /*2140*/  @!P0 BRA `(.L_x_24) ;  /* 0x0000000000308947 */ /* 0x000fec0003800000 */
[----:B------:R-:W-:Y:S01]  /*2150*/  FSETP.GEU.AND P3, PT, |R31|, 4.2275390625, PT ;  /* 0x408748001f00780b */ /* 0x000fe20003f6e200 */
[C---:B------:R-:W-:Y:S02]  /*2160*/  DADD R32, R30.reuse, +INF ;  /* 0x7ff000001e207429 */ /* 0x040fe40000000000 */
[----:B------:R-:W-:-:S08]  /*2170*/  DSETP.GEU.AND P0, PT, R30, RZ, PT ;  /* 0x000000ff1e00722a */ /* 0x000fd00003f0e000 */
[----:B------:R-:W-:Y:S02]  /*2180*/  FSEL R32, R32, RZ, P0 ;  /* 0x000000ff20207208 */ /* 0x000fe40000000000 */
[----:B------:R-:W-:Y:S02]  /*2190*/  @!P3 LEA.HI R0, R34, R34, RZ, 0x1 ;  /* 0x000000222200b211 */ /* 0x000fe400078f08ff */
[----:B------:R-:W-:Y:S02]  /*21a0*/  FSEL R33, R33, RZ, P0 ;  /* 0x000000ff21217208 */ /* 0x000fe40000000000 */
[----:B------:R-:W-:-:S05]  /*21b0*/  @!P3 SHF.R.S32.HI R31, RZ, 0x1, R0 ;  /* 0x00000001ff1fb819 */ /* 0x000fca0000011400 */
[----:B------:R-:W-:Y:S02]  /*21c0*/  @!P3 IMAD.IADD R30, R34, 0x1, -R31 ;  /* 0x00000001221eb824 */ /* 0x000fe400078e0a1f */
[----:B------:R-:W-:-:S03]  /*21d0*/  @!P3 IMAD R37, R31, 0x100000, R37 ;  /* 0x001000001f25b824 */ /* 0x000fc600078e0225 */
[----:B------:R-:W-:Y:S01]  /*21e0*/  @!P3 LEA R31, R30, 0x3ff00000, 0x14 ;  /* 0x3ff000001e1fb811 */ /* 0x000fe200078ea0ff */
[----:B------:R-:W-:-:S06]  /*21f0*/  @!P3 IMAD.MOV.U32 R30, RZ, RZ, RZ ;  /* 0x000000ffff1eb224 */ /* 0x000fcc00078e00ff */
[----:B------:R-:W-:-:S11]  /*2200*/  @!P3 DMUL R32, R36, R30 ;  /* 0x0000001e2420b228 */ /* 0x000fd60000000000 */
.L_x_24:
[----:B------:R-:W-:Y:S05]  /*2210*/  BSYNC.RECONVERGENT B0 ;  /* 0x0000000000007941 */ /* 0x000fea0003800200 */
.L_x_23:
[----:B------:R-:W-:Y:S01]  /*2220*/  IMAD.MOV.U32 R37, RZ, RZ, RZ ;  /* 0x000000ffff257224 */ /* 0x000fe200078e00ff */
[----:B------:R-:W-:Y:S06]  /*2230*/  @!P1 BRA `(.L_x_25) ;  /* 0x00000004001c9947 */ /* 0x000fec0003800000 */
[----:B------:R-:W-:-:S07]  /*2240*/  MOV R37, RZ ;  /* 0x000000ff00257202 */ /* 0x000fce0000000f00 */
.L_x_26:
[----:B0-----:R-:W-:-:S04]  /*2250*/  IMAD.WIDE.U32 R30, R37, 0x8, R12 ;  /* 0x00000008251e7825 */ /* 0x001fc800078e000c */
[----:B------:R-:W-:Y:S01]  /*2260*/  IMAD.WIDE.U32 R34, R37, 0x8, R28 ;  /* 0x0000000825227825 */ /* 0x000fe200078e001c */
[----:B------:R-:W2:Y:S04]  /*2270*/  LDG.E.64 R38, desc[UR10][R30.64] ;  /* 0x0000000a1e267981 */ /* 0x000ea8000c1e1b00 */
[----:B------:R-:W2:Y:S02]  /*2280*/  LDG.E.64 R40, desc[UR10][R34.64] ;  /* 0x0000000a22287981 */ /* 0x000ea4000c1e1b00 */
[-C--:B--2---:R-:W-:Y:S02]  /*2290*/  DFMA R40, R40, R32.reuse, R38 ;  /* 0x000000202828722b */ /* 0x084fe40000000026 */
[----:B------:R-:W2:Y:S05]  /*22a0*/  LDG.E.64 R38, desc[UR10][R30.64+0x8] ;  /* 0x0000080a1e267981 */ /* 0x000eaa000c1e1b00 */
[----:B------:R0:W-:Y:S04]  /*22b0*/  STG.E.64 desc[UR10][R30.64], R40 ;  /* 0x000000281e007986 */ /* 0x0001e8000c101b0a */
[----:B------:R-:W2:Y:S02]  /*22c0*/  LDG.E.64 R42, desc[UR10][R34.64+0x8] ;  /* 0x0000080a222a7981 */ /* 0x000ea4000c1e1b00 */
[----:B--2---:R-:W-:-:S02]  /*22d0*/  DFMA R42, R42, R32, R38 ;  /* 0x000000202a2a722b */ /* 0x004fc40000000026 */
        /* <DEDUP_REMOVED lines=10> */
[----:B0-----:R-:W2:Y:S02]  /*2380*/  LDG.E.64 R40, desc[UR10][R34.64+0x20] ;  /* 0x0000200a22287981 */ /* 0x001ea4000c1e1b00 */
[----:B--2---:R-:W-:-:S02]  /*2390*/  DFMA R40, R40, R32, R38 ;  /* 0x000000202828722b */ /* 0x004fc40000000026 */
[----:B------:R-:W2:Y:S05]  /*23a0*/  LDG.E.64 R38, desc[UR10][R30.64+0x28] ;  /* 0x0000280a1e267981 */ /* 0x000eaa000c1e1b00 */
[----:B------:R0:W-:Y:S04]  /*23b0*/  STG.E.64 desc[UR10][R30.64+0x20], R40 ;  /* 0x000020281e007986 */ /* 0x0001e8000c101b0a */
[----:B-1----:R-:W2:Y:S02]  /*23c0*/  LDG.E.64 R42, desc[UR10][R34.64+0x28] ;  /* 0x0000280a222a7981 */ /* 0x002ea4000c1e1b00 */
[----:B--2---:R-:W-:-:S02]  /*23d0*/  DFMA R42, R42, R32, R38 ;  /* 0x000000202a2a722b */ /* 0x004fc40000000026 */
[----:B------:R-:W2:Y:S05]  /*23e0*/  LDG.E.64 R38, desc[UR10][R30.64+0x30] ;  /* 0x0000300a1e267981 */ /* 0x000eaa000c1e1b00 */
[----:B------:R1:W-:Y:S04]  /*23f0*/  STG.E.64 desc[UR10][R30.64+0x28], R42 ;  /* 0x0000282a1e007986 */ /* 0x0003e8000c101b0a */
[----:B---3--:R-:W2:Y:S02]  /*2400*/  LDG.E.64 R46, desc[UR10][R34.64+0x30] ;  /* 0x0000300a222e7981 */ /* 0x008ea4000c1e1b00 */
[----:B--2---:R-:W-:-:S02]  /*2410*/  DFMA R46, R46, R32, R38 ;  /* 0x000000202e2e722b */ /* 0x004fc40000000026 */
[----:B------:R-:W2:Y:S05]  /*2420*/  LDG.E.64 R38, desc[UR10][R30.64+0x38] ;  /* 0x0000380a1e267981 */ /* 0x000eaa000c1e1b00 */
[----:B------:R3:W-:Y:S04]  /*2430*/  STG.E.64 desc[UR10][R30.64+0x30], R46 ;  /* 0x0000302e1e007986 */ /* 0x0007e8000c101b0a */
[----:B----4-:R-:W2:Y:S02]  /*2440*/  LDG.E.64 R48, desc[UR10][R34.64+0x38] ;  /* 0x0000380a22307981 */ /* 0x010ea4000c1e1b00 */
        /* <DEDUP_REMOVED lines=31> */
[----:B----4-:R-:W2:Y:S01]  /*2640*/  LDG.E.64 R48, desc[UR10][R34.64+0x78] ;  /* 0x0000780a22307981 */ /* 0x010ea2000c1e1b00 */
[----:B------:R-:W-:-:S05]  /*2650*/  VIADD R37, R37, 0x10 ;  /* 0x0000001025257836 */ /* 0x000fca0000000000 */
[----:B------:R-:W-:Y:S01]  /*2660*/  ISETP.NE.AND P0, PT, R37, R7, PT ;  /* 0x000000072500720c */ /* 0x000fe20003f05270 */
[----:B--2---:R-:W-:-:S07]  /*2670*/  DFMA R38, R48, R32, R38 ;  /* 0x000000203026722b */ /* 0x004fce0000000026 */
[----:B------:R0:W-:Y:S05]  /*2680*/  STG.E.64 desc[UR10][R30.64+0x78], R38 ;  /* 0x000078261e007986 */ /* 0x0001ea000c101b0a */
[----:B------:R-:W-:Y:S05]  /*2690*/  @P0 BRA `(.L_x_26) ;  /* 0xfffffff800ec0947 */ /* 0x000fea000383ffff */
[----:B------:R-:W-:-:S07]  /*26a0*/  IMAD.MOV.U32 R37, RZ, RZ, R7 ;  /* 0x000000ffff257224 */ /* 0x000fce00078e0007 */
.L_x_25:
[----:B------:R-:W-:Y:S05]  /*26b0*/  @!P2 BRA `(.L_x_27) ;  /* 0x000000040040a947 */ /* 0x000fea0003800000 */
[----:B------:R-:W-:Y:S02]  /*26c0*/  ISETP.GE.U32.AND P0, PT, R5, 0x7, PT ;  /* 0x000000070500780c */ /* 0x000fe40003f06070 */
[----:B------:R-:W-:-:S11]  /*26d0*/  ISETP.NE.AND P1, PT, R8, RZ, PT ;  /* 0x000000ff0800720c */ /* 0x000fd60003f25270 */
[----:B------:R-:W-:Y:S05]  /*26e0*/  @!P0 BRA `(.L_x_28) ;  /* 0x00000000008c8947 */ /* 0x000fea0003800000 */
        /* <DEDUP_REMOVED lines=32> */
[----:B------:R-:W-:Y:S01]  /*28f0*/  VIADD R37, R37, 0x8 ;  /* 0x0000000825257836 */ /* 0x000fe20000000000 */
[----:B--2---:R-:W-:-:S07]  /*2900*/  DFMA R38, R48, R32, R38 ;  /* 0x000000203026722b */ /* 0x004fce0000000026 */
[----:B------:R0:W-:Y:S04]  /*2910*/  STG.E.64 desc[UR10][R30.64+0x38], R38 ;  /* 0x000038261e007986 */ /* 0x0001e8000c101b0a */
.L_x_28:
        /* <DEDUP_REMOVED lines=19> */
[----:B------:R-:W2:Y:S01]  /*2a50*/  LDG.E.64 R48, desc[UR10][R34.64+0x18] ;  /* 0x0000180a22307981 */ /* 0x000ea2000c1e1b00 */
[----:B------:R-:W-:Y:S01]  /*2a60*/  VIADD R37, R37, 0x4 ;  /* 0x0000000425257836 */ /* 0x000fe20000000000 */
[----:B--2---:R-:W-:-:S07]  /*2a70*/  DFMA R38, R48, R32, R38 ;  /* 0x000000203026722b */ /* 0x004fce0000000026 */
[----:B------:R1:W-:Y:S04]  /*2a80*/  STG.E.64 desc[UR10][R30.64+0x18], R38 ;  /* 0x000018261e007986 */ /* 0x0003e8000c101b0a */
.L_x_29:
[----:B------:R-:W-:Y:S05]  /*2a90*/  @!P1 BRA `(.L_x_27) ;  /* 0x0000000000489947 */ /* 0x000fea0003800000 */
[----:B01----:R-:W-:-:S04]  /*2aa0*/  IMAD.WIDE.U32 R30, R37, 0x8, R12 ;  /* 0x00000008251e7825 */ /* 0x003fc800078e000c */
[----:B------:R-:W-:Y:S01]  /*2ab0*/  IMAD.WIDE.U32 R28, R37, 0x8, R28 ;  /* 0x00000008251c7825 */ /* 0x000fe200078e001c */
[----:B------:R-:W2:Y:S04]  /*2ac0*/  LDG.E.64 R34, desc[UR10][R30.64] ;  /* 0x0000000a1e227981 */ /* 0x000ea8000c1e1b00 */
[----:B------:R-:W2:Y:S01]  /*2ad0*/  LDG.E.64 R36, desc[UR10][R28.64] ;  /* 0x0000000a1c247981 */ /* 0x000ea2000c1e1b00 */
[----:B------:R-:W-:Y:S01]  /*2ae0*/  ISETP.NE.AND P0, PT, R6, 0x1, PT ;  /* 0x000000010600780c */ /* 0x000fe20003f05270 */
[----:B--2---:R-:W-:-:S07]  /*2af0*/  DFMA R34, R36, R32, R34 ;  /* 0x000000202422722b */ /* 0x004fce0000000022 */
[----:B------:R2:W-:Y:S05]  /*2b00*/  STG.E.64 desc[UR10][R30.64], R34 ;  /* 0x000000221e007986 */ /* 0x0005ea000c101b0a */
[----:B------:R-:W-:Y:S05]  /*2b10*/  @!P0 BRA `(.L_x_27) ;  /* 0x0000000000288947 */ /* 0x000fea0003800000 */
[----:B--2---:R-:W2:Y:S04]  /*2b20*/  LDG.E.64 R34, desc[UR10][R30.64+0x8] ;  /* 0x0000080a1e227981 */ /* 0x004ea8000c1e1b00 */
[----:B------:R-:W2:Y:S01]  /*2b30*/  LDG.E.64 R36, desc[UR10][R28.64+0x8] ;  /* 0x0000080a1c247981 */ /* 0x000ea2000c1e1b00 */
[----:B------:R-:W-:Y:S01]  /*2b40*/  ISETP.NE.AND P0, PT, R6, 0x2, PT ;  /* 0x000000020600780c */ /* 0x000fe20003f05270 */
[----:B--2---:R-:W-:-:S07]  /*2b50*/  DFMA R34, R36, R32, R34 ;  /* 0x000000202422722b */ /* 0x004fce0000000022 */
[----:B------:R3:W-:Y:S05]  /*2b60*/  STG.E.64 desc[UR10][R30.64+0x8], R34 ;  /* 0x000008221e007986 */ /* 0x0007ea000c101b0a */
[----:B------:R-:W-:Y:S05]  /*2b70*/  @!P0 BRA `(.L_x_27) ;  /* 0x0000000000108947 */ /* 0x000fea0003800000 */
[----:B------:R-:W2:Y:S04]  /*2b80*/  LDG.E.64 R28, desc[UR10][R28.64+0x10] ;  /* 0x0000100a1c1c7981 */ /* 0x000ea8000c1e1b00 */
[----:B---3--:R-:W2:Y:S02]  /*2b90*/  LDG.E.64 R34, desc[UR10][R30.64+0x10] ;  /* 0x0000100a1e227981 */ /* 0x008ea4000c1e1b00 */
[----:B--2---:R-:W-:-:S07]  /*2ba0*/  DFMA R34, R28, R32, R34 ;  /* 0x000000201c22722b */ /* 0x004fce0000000022 */
[----:B------:R4:W-:Y:S04]  /*2bb0*/  STG.E.64 desc[UR10][R30.64+0x10], R34 ;  /* 0x000010221e007986 */ /* 0x0009e8000c101b0a */
.L_x_27:
[----:B------:R-:W-:-:S11]  /*2bc0*/  DADD R22, R22, R32 ;  /* 0x0000000016167229 */ /* 0x000fd60000000020 */
.L_x_15:
[----:B------:R-:W-:Y:S05]  /*2bd0*/  BSYNC.RECONVERGENT B1 ;  /* 0x0000000000017941 */ /* 0x000fea0003800200 */
.L_x_14:
[----:B------:R-:W5:Y:S01]  /*2be0*/  LDCU UR5, c[0x0][0x3b0] ;  /* 0x00007600ff0577ac */ /* 0x000f620008000800 */
[----:B------:R-:W-:-:S04]  /*2bf0*/  UIADD3 UR4, UPT, UPT, UR4, 0x1, URZ ;  /* 0x0000000104047890 */ /* 0x000fc8000fffe0ff */
[----:B-----5:R-:W-:-:S09]  /*2c00*/  UISETP.NE.AND UP0, UPT, UR4, UR5, UPT ;  /* 0x000000050400728c */ /* 0x020fd2000bf05270 */
[----:B------:R-:W-:Y:S05]  /*2c10*/  BRA.U !UP0, `(.L_x_5) ;  /* 0x0000000d08487547 */ /* 0x000fea000b800000 */
[----:B------:R-:W-:Y:S05]  /*2c20*/  BRA `(.L_x_30) ;  /* 0xffffffd800987947 */ /* 0x000fea000383ffff */
.L_x_6:
[----:B------:R-:W-:Y:S01]  /*2c30*/  UISETP.NE.AND UP0, UPT, UR12, 0x1, UPT ;  /* 0x000000010c00788c */ /* 0x000fe2000bf05270 */
[----:B------:R-:W-:-:S08]  /*2c40*/  CS2R R22, SRZ ;  /* 0x0000000000167805 */ /* 0x000fd0000001ff00 */
[----:B------:R-:W-:Y:S05]  /*2c50*/  BRA.U !UP0, `(.L_x_31) ;  /* 0x0000000908187547 */ /* 0x000fea000b800000 */
[----:B------:R-:W-:Y:S01]  /*2c60*/  IMAD.MOV.U32 R30, RZ, RZ, RZ ;  /* 0x000000ffff1e7224 */ /* 0x000fe200078e00ff */
[----:B------:R-:W-:Y:S01]  /*2c70*/  MOV R31, 0x80000000 ;  /* 0x80000000001f7802 */ /* 0x000fe20000000f00 */
[----:B------:R-:W-:Y:S01]  /*2c80*/  IMAD.MOV.U32 R32, RZ, RZ, R26 ;  /* 0x000000ffff207224 */ /* 0x000fe200078e001a */
[----:B------:R-:W-:Y:S01]  /*2c90*/  MOV R46, 0x2cd0 ;  /* 0x00002cd0002e7802 */ /* 0x000fe20000000f00 */
[----:B------:R-:W-:Y:S01]  /*2ca0*/  IMAD.MOV.U32 R35, RZ, RZ, R27 ;  /* 0x000000ffff237224 */ /* 0x000fe200078e001b */
[----:B------:R-:W-:-:S12]  /*2cb0*/  ULOP3.LUT UR4, UR12, 0x7ffffffe, URZ, 0xc0, !UPT ;  /* 0x7ffffffe0c047892 */ /* 0x000fd8000f8ec0ff */
[----:B0123--:R-:W-:Y:S05]  /*2cc0*/  CALL.REL.NOINC `($__internal_0_$__cuda_sm20_div_rn_f64_full) ;  /* 0x0000004000d07944 */ /* 0x00ffea0003c00000 */
[----:B------:R-:W-:Y:S01]  /*2cd0*/  IMAD.MOV.U32 R4, RZ, RZ, 0x652b82fe ;  /* 0x652b82feff047424 */ /* 0x000fe200078e00ff */
[----:B------:R-:W-:Y:S01]  /*2ce0*/  MOV R3, R31 ;  /* 0x0000001f00037202 */ /* 0x000fe20000000f00 */
[----:B------:R-:W-:Y:S01]  /*2cf0*/  IMAD.MOV.U32 R5, RZ, RZ, 0x3ff71547 ;  /* 0x3ff71547ff057424 */ /* 0x000fe200078e00ff */
[----:B------:R-:W-:Y:S01]  /*2d00*/  UMOV UR6, 0xfefa39ef ;  /* 0xfefa39ef00067882 */ /* 0x000fe20000000000 */
[----:B------:R-:W-:Y:S01]  /*2d10*/  IMAD.MOV.U32 R2, RZ, RZ, R30 ;  /* 0x000000ffff027224 */ /* 0x000fe200078e001e */
[----:B------:R-:W-:Y:S01]  /*2d20*/  UMOV UR7, 0x3fe62e42 ;  /* 0x3fe62e4200077882 */ /* 0x000fe20000000000 */
[----:B------:R-:W-:-:S04]  /*2d30*/  UISETP.GT.AND UP0, UPT, UR4, URZ, UPT ;  /* 0x000000ff0400728c */ /* 0x000fc8000bf04270 */
[C---:B------:R-:W-:Y:S02]  /*2d40*/  DFMA R4, R2.reuse, R4, 6.75539944105574400000e+15 ;  /* 0x433800000204742b */ /* 0x040fe40000000004 */
[C---:B------:R-:W-:Y:S02]  /*2d50*/  DADD R22, R2.reuse, +INF ;  /* 0x7ff0000002167429 */ /* 0x040fe40000000000 */
[----:B------:R-:W-:-:S04]  /*2d60*/  DSETP.GEU.AND P0, PT, R2, RZ, PT ;  /* 0x000000ff0200722a */ /* 0x000fc80003f0e000 */
[----:B------:R-:W-:Y:S02]  /*2d70*/  DADD R6, R4, -6.75539944105574400000e+15 ;  /* 0xc338000004067429 */ /* 0x000fe40000000000 */
[----:B------:R-:W-:Y:S02]  /*2d80*/  LEA.HI R0, R4, R4, RZ, 0x1 ;  /* 0x0000000404007211 */ /* 0x000fe400078f08ff */
[----:B------:R-:W-:Y:S02]  /*2d90*/  FSEL R5, R22, RZ, P0 ;  /* 0x000000ff16057208 */ /* 0x000fe40000000000 */
[----:B------:R-:W-:Y:S02]  /*2da0*/  FSEL R31, R23, RZ, P0 ;  /* 0x000000ff171f7208 */ /* 0x000fe40000000000 */
[----:B------:R-:W-:Y:S01]  /*2db0*/  CS2R R22, SRZ ;  /* 0x0000000000167805 */ /* 0x000fe2000001ff00 */
        /* <DEDUP_REMOVED lines=34> */
[----:B------:R-:W-:Y:S01]  /*2fe0*/  DFMA R6, R6, R8, 1 ;  /* 0x3ff000000606742b */ /* 0x000fe20000000008 */
[----:B------:R-:W-:Y:S01]  /*2ff0*/  SHF.R.S32.HI R9, RZ, 0x1, R0 ;  /* 0x00000001ff097819 */ /* 0x000fe20000011400 */
[----:B------:R-:W-:-:S04]  /*3000*/  IMAD.MOV.U32 R0, RZ, RZ, RZ ;  /* 0x000000ffff007224 */ /* 0x000fc800078e00ff */
[----:B------:R-:W-:-:S04]  /*3010*/  IMAD.IADD R28, R4, 0x1, -R9 ;  /* 0x00000001041c7824 */ /* 0x000fc800078e0a09 */
[--C-:B------:R-:W-:Y:S01]  /*3020*/  IMAD R9, R9, 0x100000, R7.reuse ;  /* 0x0010000009097824 */ /* 0x100fe200078e0207 */
[----:B------:R-:W-:Y:S01]  /*3030*/  MOV R8, R6 ;  /* 0x0000000600087202 */ /* 0x000fe20000000f00 */
[----:B------:R-:W-:Y:S01]  /*3040*/  IMAD R33, R4, 0x100000, R7 ;  /* 0x0010000004217824 */ /* 0x000fe200078e0207 */
[----:B------:R-:W-:Y:S01]  /*3050*/  LEA R29, R28, 0x3ff00000, 0x14 ;  /* 0x3ff000001c1d7811 */ /* 0x000fe200078ea0ff */
[----:B------:R-:W-:-:S06]  /*3060*/  IMAD.MOV.U32 R28, RZ, RZ, RZ ;  /* 0x000000ffff1c7224 */ /* 0x000fcc00078e00ff */
[----:B------:R-:W-:Y:S01]  /*3070*/  DMUL R8, R8, R28 ;  /* 0x0000001c08087228 */ /* 0x000fe20000000000 */
[----:B------:R-:W-:Y:S10]  /*3080*/  BRA.U !UP0, `(.L_x_32) ;  /* 0x0000000108d87547 */ /* 0x000ff4000b800000 */
[----:B------:R-:W-:Y:S02]  /*3090*/  IADD3 R4, PT, PT, -R0, UR4, RZ ;  /* 0x0000000400047c10 */ /* 0x000fe4000fffe1ff */
[----:B------:R-:W-:Y:S02]  /*30a0*/  PLOP3.LUT P0, PT, PT, PT, PT, 0x80, 0x8 ;  /* 0x000000000008781c */ /* 0x000fe40003f0f070 */
[----:B------:R-:W-:-:S13]  /*30b0*/  ISETP.GT.AND P1, PT, R4, 0x6, PT ;  /* 0x000000060400780c */ /* 0x000fda0003f24270 */
[----:B------:R-:W-:Y:S05]  /*30c0*/  @!P1 BRA `(.L_x_33) ;  /* 0x0000000000709947 */ /* 0x000fea0003800000 */
[C---:B------:R-:W-:Y:S01]  /*30d0*/  FSETP.GEU.AND P1, PT, |R3|.reuse, 4.2275390625, PT ;  /* 0x408748000300780b */ /* 0x040fe20003f2e200 */
[----:B------:R-:W-:Y:S01]  /*30e0*/  DSETP.GT.AND P2, PT, R24, RZ, PT ;  /* 0x000000ff1800722a */ /* 0x000fe20003f44000 */
[----:B------:R-:W-:Y:S01]  /*30f0*/  FSETP.GEU.AND P3, PT, |R3|, 4.1917929649353027344, PT ;  /* 0x4086232b0300780b */ /* 0x000fe20003f6e200 */
[----:B------:R-:W-:Y:S01]  /*3100*/  UIADD3 UR5, UPT, UPT, UR4, -0x6, URZ ;  /* 0xfffffffa04057890 */ /* 0x000fe2000fffe0ff */
[----:B------:R-:W-:Y:S02]  /*3110*/  FSEL R29, R5, R8, P1 ;  /* 0x00000008051d7208 */ /* 0x000fe40000800000 */
[----:B------:R-:W-:Y:S02]  /*3120*/  FSEL R4, R31, R9, P1 ;  /* 0x000000091f047208 */ /* 0x000fe40000800000 */
[----:B------:R-:W-:Y:S02]  /*3130*/  FSEL R28, R6, R29, !P3 ;  /* 0x0000001d061c7208 */ /* 0x000fe40005800000 */
[----:B------:R-:W-:-:S02]  /*3140*/  PLOP3.LUT P0, PT, PT, PT, PT, 0x8, 0x80 ;  /* 0x000000000080781c */ /* 0x000fc40003f0e170 */
[----:B------:R-:W-:-:S11]  /*3150*/  FSEL R29, R33, R4, !P3 ;  /* 0x00000004211d7208 */ /* 0x000fd60005800000 */
.L_x_34:
[----:B------:R-:W-:Y:S01]  /*3160*/  DADD R34, R28, R22 ;  /* 0x000000001c227229 */ /* 0x000fe20000000016 */
[----:B------:R-:W-:-:S05]  /*3170*/  VIADD R0, R0, 0x8 ;  /* 0x0000000800007836 */ /* 0x000fca0000000000 */
[----:B------:R-:W-:Y:S02]  /*3180*/  ISETP.GE.AND P1, PT, R0, UR5, PT ;  /* 0x0000000500007c0c */ /* 0x000fe4000bf26270 */
[----:B------:R-:W-:-:S10]  /*3190*/  DADD R34, R28, R34 ;  /* 0x000000001c227229 */ /* 0x000fd40000000022 */
[----:B------:R-:W-:Y:S02]  /*31a0*/  FSEL R34, R34, R22, P2 ;  /* 0x0000001622227208 */ /* 0x000fe40001000000 */
[----:B------:R-:W-:-:S06]  /*31b0*/  FSEL R35, R35, R23, P2 ;  /* 0x0000001723237208 */ /* 0x000fcc0001000000 */
[----:B------:R-:W-:-:S08]  /*31c0*/  DADD R22, R28, R34 ;  /* 0x000000001c167229 */ /* 0x000fd00000000022 */
        /* <DEDUP_REMOVED lines=10> */
[----:B------:R-:W-:Y:S01]  /*3270*/  FSEL R23, R23, R35, P2 ;  /* 0x0000002317177208 */ /* 0x000fe20001000000 */
[----:B------:R-:W-:Y:S06]  /*3280*/  @!P1 BRA `(.L_x_34) ;  /* 0xfffffffc00b49947 */ /* 0x000fec000383ffff */
.L_x_33:
[----:B------:R-:W-:-:S04]  /*3290*/  IADD3 R4, PT, PT, -R0, UR4, RZ ;  /* 0x0000000400047c10 */ /* 0x000fc8000fffe1ff */
[----:B------:R-:W-:-:S13]  /*32a0*/  ISETP.GT.AND P1, PT, R4, 0x2, PT ;  /* 0x000000020400780c */ /* 0x000fda0003f24270 */
[----:B------:R-:W-:Y:S05]  /*32b0*/  @!P1 BRA `(.L_x_35) ;  /* 0x0000000000449947 */ /* 0x000fea0003800000 */
[C---:B------:R-:W-:Y:S01]  /*32c0*/  FSETP.GEU.AND P0, PT, |R3|.reuse, 4.2275390625, PT ;  /* 0x408748000300780b */ /* 0x040fe20003f0e200 */
[----:B------:R-:W-:Y:S01]  /*32d0*/  VIADD R0, R0, 0x4 ;  /* 0x0000000400007836 */ /* 0x000fe20000000000 */
[----:B------:R-:W-:Y:S02]  /*32e0*/  FSETP.GEU.AND P1, PT, |R3|, 4.1917929649353027344, PT ;  /* 0x4086232b0300780b */ /* 0x000fe40003f2e200 */
[----:B------:R-:W-:Y:S02]  /*32f0*/  FSEL R35, R5, R8, P0 ;  /* 0x0000000805237208 */ /* 0x000fe40000000000 */
[----:B------:R-:W-:Y:S02]  /*3300*/  FSEL R4, R31, R9, P0 ;  /* 0x000000091f047208 */ /* 0x000fe40000000000 */
[----:B------:R-:W-:Y:S02]  /*3310*/  FSEL R34, R6, R35, !P1 ;  /* 0x0000002306227208 */ /* 0x000fe40004800000 */
[----:B------:R-:W-:Y:S01]  /*3320*/  FSEL R35, R33, R4, !P1 ;  /* 0x0000000421237208 */ /* 0x000fe20004800000 */
[----:B------:R-:W-:Y:S01]  /*3330*/  DSETP.GT.AND P1, PT, R24, RZ, PT ;  /* 0x000000ff1800722a */ /* 0x000fe20003f24000 */
[----:B------:R-:W-:-:S04]  /*3340*/  PLOP3.LUT P0, PT, PT, PT, PT, 0x8, 0x80 ;  /* 0x000000000080781c */ /* 0x000fc80003f0e170 */
[----:B------:R-:W-:-:S08]  /*3350*/  DADD R28, R22, R34 ;  /* 0x00000000161c7229 */ /* 0x000fd00000000022 */
[----:B------:R-:W-:-:S10]  /*3360*/  DADD R28, R28, R34 ;  /* 0x000000001c1c7229 */ /* 0x000fd40000000022 */
[----:B------:R-:W-:Y:S02]  /*3370*/  FSEL R28, R28, R22, P1 ;  /* 0x000000161c1c7208 */ /* 0x000fe40000800000 */
[----:B------:R-:W-:-:S06]  /*3380*/  FSEL R29, R29, R23, P1 ;  /* 0x000000171d1d7208 */ /* 0x000fcc0000800000 */
[----:B------:R-:W-:-:S08]  /*3390*/  DADD R22, R28, R34 ;  /* 0x000000001c167229 */ /* 0x000fd00000000022 */
[----:B------:R-:W-:-:S10]  /*33a0*/  DADD R22, R22, R34 ;  /* 0x0000000016167229 */ /* 0x000fd40000000022 */
[----:B------:R-:W-:Y:S02]  /*33b0*/  FSEL R22, R22, R28, P1 ;  /* 0x0000001c16167208 */ /* 0x000fe40000800000 */
[----:B------:R-:W-:-:S07]  /*33c0*/  FSEL R23, R23, R29, P1 ;  /* 0x0000001d17177208 */ /* 0x000fce0000800000 */
.L_x_35:
[----:B------:R-:W-:-:S13]  /*33d0*/  ISETP.EQ.AND P1, PT, R0, UR4, PT ;  /* 0x0000000400007c0c */ /* 0x000fda000bf22270 */
[----:B------:R-:W-:Y:S05]  /*33e0*/  @!P0 BRA P1, `(.L_x_31) ;  /* 0x0000000000348947 */ /* 0x000fea0000800000 */
.L_x_32:
[C---:B------:R-:W-:Y:S01]  /*33f0*/  FSETP.GEU.AND P1, PT, |R3|.reuse, 4.1917929649353027344, PT ;  /* 0x4086232b0300780b */ /* 0x040fe20003f2e200 */
[----:B------:R-:W-:Y:S01]  /*3400*/  DSETP.GT.AND P2, PT, R24, RZ, PT ;  /* 0x000000ff1800722a */ /* 0x000fe20003f44000 */
[----:B------:R-:W-:-:S04]  /*3410*/  FSETP.GEU.AND P0, PT, |R3|, 4.2275390625, PT ;  /* 0x408748000300780b */ /* 0x000fc80003f0e200 */
[----:B------:R-:W-:-:S04]  /*3420*/  FSEL R5, R5, R8, P0 ;  /* 0x0000000805057208 */ /* 0x000fc80000000000 */
[----:B------:R-:W-:-:S03]  /*3430*/  FSEL R32, R6, R5, !P1 ;  /* 0x0000000506207208 */ /* 0x000fc60004800000 */
[----:B------:R-:W-:-:S07]  /*3440*/  @P1 FSEL R33, R31, R9, P0 ;  /* 0x000000091f211208 */ /* 0x000fce0000000000 */
.L_x_36:
[----:B------:R-:W-:Y:S01]  /*3450*/  VIADD R0, R0, 0x2 ;  /* 0x0000000200007836 */ /* 0x000fe20000000000 */
[----:B------:R-:W-:-:S04]  /*3460*/  DADD R2, R32, R22 ;  /* 0x0000000020027229 */ /* 0x000fc80000000016 */
[----:B------:R-:W-:-:S04]  /*3470*/  ISETP.NE.AND P0, PT, R0, UR4, PT ;  /* 0x0000000400007c0c */ /* 0x000fc8000bf05270 */
[----:B------:R-:W-:-:S10]  /*3480*/  DADD R2, R32, R2 ;  /* 0x0000000020027229 */ /* 0x000fd40000000002 */
[----:B------:R-:W-:Y:S02]  /*3490*/  FSEL R22, R2, R22, P2 ;  /* 0x0000001602167208 */ /* 0x000fe40001000000 */
[----:B------:R-:W-:Y:S01]  /*34a0*/  FSEL R23, R3, R23, P2 ;  /* 0x0000001703177208 */ /* 0x000fe20001000000 */
[----:B------:R-:W-:Y:S06]  /*34b0*/  @P0 BRA `(.L_x_36) ;  /* 0xfffffffc00e40947 */ /* 0x000fec000383ffff */
.L_x_31:
[----:B------:R-:W4:Y:S01]  /*34c0*/  LDC R0, c[0x0][0x3b0] ;  /* 0x0000ec00ff007b82 */ /* 0x000f220000000800 */
[----:B------:R-:W-:Y:S01]  /*34d0*/  DSETP.GT.AND P0, PT, R24, RZ, PT ;  /* 0x000000ff1800722a */ /* 0x000fe20003f04000 */
[----:B----4-:R-:W-:-:S05]  /*34e0*/  LOP3.LUT R0, R0, 0x1, RZ, 0xc0, !PT ;  /* 0x0000000100007812 */ /* 0x010fca00078ec0ff */
[----:B------:R-:W-:-:S13]  /*34f0*/  ISETP.NE.U32.OR P0, PT, R0, 0x1, !P0 ;  /* 0x000000010000780c */ /* 0x000fda0004705470 */
[----:B------:R-:W-:Y:S05]  /*3500*/  @P0 BRA `(.L_x_5) ;  /* 0x00000004000c0947 */ /* 0x000fea0003800000 */
[----:B------:R-:W-:Y:S01]  /*3510*/  MOV R32, R26 ;  /* 0x0000001a00207202 */ /* 0x000fe20000000f00 */
[----:B------:R-:W-:Y:S01]  /*3520*/  IMAD.MOV.U32 R35, RZ, RZ, R27 ;  /* 0x000000ffff237224 */ /* 0x000fe200078e001b */
[----:B------:R-:W-:Y:S01]  /*3530*/  MOV R46, 0x3570 ;  /* 0x00003570002e7802 */ /* 0x000fe20000000f00 */
[----:B------:R-:W-:Y:S02]  /*3540*/  IMAD.MOV.U32 R30, RZ, RZ, RZ ;  /* 0x000000ffff1e7224 */ /* 0x000fe400078e00ff */
[----:B------:R-:W-:-:S07]  /*3550*/  IMAD.MOV.U32 R31, RZ, RZ, -0x80000000 ;  /* 0x80000000ff1f7424 */ /* 0x000fce00078e00ff */
[----:B0123--:R-:W-:Y:S05]  /*3560*/  CALL.REL.NOINC `($__internal_0_$__cuda_sm20_div_rn_f64_full) ;  /* 0x0000003800a87944 */ /* 0x00ffea0003c00000 */
        /* <DEDUP_REMOVED lines=13> */
[----:B------:R-:W-:Y:S01]  /*3640*/  MOV R4, 0xfca213ea ;  /* 0xfca213ea00047802 */ /* 0x000fe20000000f00 */
[----:B------:R-:W-:Y:S01]  /*3650*/  IMAD.MOV.U32 R5, RZ, RZ, 0x3e928af3 ;  /* 0x3e928af3ff057424 */ /* 0x000fe200078e00ff */
[----:B------:R-:W-:-:S05]  /*3660*/  UMOV UR5, 0x3e5ade15 ;  /* 0x3e5ade1500057882 */ /* 0x000fca0000000000 */
        /* <DEDUP_REMOVED lines=27> */
[----:B------:R-:W-:Y:S02]  /*3820*/  IMAD R5, R2, 0x100000, R7 ;  /* 0x0010000002057824 */ /* 0x000fe400078e0207 */
        /* <DEDUP_REMOVED lines=11> */
[----:B------:R-:W-:Y:S02]  /*38e0*/  @!P1 LEA R7, R2, 0x3ff00000, 0x14 ;  /* 0x3ff0000002079811 */ /* 0x000fe400078ea0ff */
[----:B------:R-:W-:Y:S01]  /*38f0*/  @!P1 MOV R2, R6 ;  /* 0x0000000600029202 */ /* 0x000fe20000000f00 */
[----:B------:R-:W-:-:S06]  /*3900*/  @!P1 IMAD.MOV.U32 R6, RZ, RZ, RZ ;  /* 0x000000ffff069224 */ /* 0x000fcc00078e00ff */
[----:B------:R-:W-:-:S11]  /*3910*/  @!P1 DMUL R4, R2, R6 ;  /* 0x0000000602049228 */ /* 0x000fd60000000000 */
.L_x_38:
[----:B------:R-:W-:Y:S05]  /*3920*/  BSYNC.RECONVERGENT B0 ;  /* 0x0000000000007941 */ /* 0x000fea0003800200 */
.L_x_37:
[----:B------:R-:W-:-:S11]  /*3930*/  DADD R22, R22, R4 ;  /* 0x0000000016167229 */ /* 0x000fd60000000004 */
.L_x_5:
[----:B-123--:R-:W1:Y:S02]  /*3940*/  LDC R2, c[0x0][0x3b4] ;  /* 0x0000ed00ff027b82 */ /* 0x00ee640000000800 */
[----:B-1----:R-:W-:-:S13]  /*3950*/  ISETP.GE.AND P0, PT, R2, 0x1, PT ;  /* 0x000000010200780c */ /* 0x002fda0003f06270 */
[----:B0-----:R-:W-:Y:S05]  /*3960*/  @!P0 EXIT ;  /* 0x000000000000894d */ /* 0x001fea0003800000 */
[C---:B------:R-:W-:Y:S01]  /*3970*/  VIADD R7, R2.reuse, 0xffffffff ;  /* 0xffffffff02077836 */ /* 0x040fe20000000000 */
[----:B------:R-:W-:Y:S01]  /*3980*/  LOP3.LUT R6, R2, 0xf, RZ, 0xc0, !PT ;  /* 0x0000000f02067812 */ /* 0x000fe200078ec0ff */
[----:B------:R-:W-:-:S03]  /*3990*/  IMAD.MOV.U32 R3, RZ, RZ, RZ ;  /* 0x000000ffff037224 */ /* 0x000fc600078e00ff */
[----:B------:R-:W-:-:S13]  /*39a0*/  ISETP.GE.U32.AND P0, PT, R7, 0xf, PT ;  /* 0x0000000f0700780c */ /* 0x000fda0003f06070 */
[----:B------:R-:W-:Y:S05]  /*39b0*/  @!P0 BRA `(.L_x_39) ;  /* 0x0000001800348947 */ /* 0x000fea0003800000 */
[----:B------:R-:W0:Y:S01]  /*39c0*/  LDCU.64 UR4, c[0x0][0x3a0] ;  /* 0x00007400ff0477ac */ /* 0x000e220008000a00 */
[----:B------:R-:W-:-:S05]  /*39d0*/  LOP3.LUT R3, R2, 0x7ffffff0, RZ, 0xc0, !PT ;  /* 0x7ffffff002037812 */ /* 0x000fca00078ec0ff */
[----:B------:R-:W-:Y:S01]  /*39e0*/  IMAD.MOV R8, RZ, RZ, -R3 ;  /* 0x000000ffff087224 */ /* 0x000fe200078e0a03 */
[----:B0-----:R-:W-:-:S04]  /*39f0*/  IADD3 R0, P1, PT, R16, UR4, RZ ;  /* 0x0000000410007c10 */ /* 0x001fc8000ff3e0ff */
[----:B------:R-:W-:-:S04]  /*3a00*/  IADD3 R0, P0, PT, R0, 0x40, RZ ;  /* 0x0000004000007810 */ /* 0x000fc80007f1e0ff */
[----:B------:R-:W-:-:S09]  /*3a10*/  IADD3.X R9, PT, PT, RZ, UR5, R11, P0, P1 ;  /* 0x00000005ff097c10 */ /* 0x000fd200087e240b */
.L_x_72:
[----:B0-----:R-:W-:Y:S01]  /*3a20*/  IMAD.MOV.U32 R4, RZ, RZ, R0 ;  /* 0x000000ffff047224 */ /* 0x001fe200078e0000 */
[----:B------:R-:W-:-:S05]  /*3a30*/  MOV R5, R9 ;  /* 0x0000000900057202 */ /* 0x000fca0000000f00 */
[----:B----4-:R-:W2:Y:S01]  /*3a40*/  LDG.E.64 R30, desc[UR10][R4.64+-0x40] ;  /* 0xffffc00a041e7981 */ /* 0x010ea2000c1e1b00 */
[----:B------:R-:W0:Y:S01]  /*3a50*/  MUFU.RCP64H R25, R23 ;  /* 0x0000001700197308 */ /* 0x000e220000001800 */
[----:B------:R-:W-:Y:S01]  /*3a60*/  IMAD.MOV.U32 R24, RZ, RZ, 0x1 ;  /* 0x00000001ff187424 */ /* 0x000fe200078e00ff */
[----:B------:R-:W-:Y:S01]  /*3a70*/  BSSY.RECONVERGENT B1, `(.L_x_40) ;  /* 0x0000015000017945 */ /* 0x000fe20003800200 */
[----:B------:R-:W-:-:S05]  /*3a80*/  VIADD R8, R8, 0x10 ;  /* 0x0000001008087836 */ /* 0x000fca0000000000 */
[----:B------:R-:W-:Y:S01]  /*3a90*/  ISETP.NE.AND P1, PT, R8, RZ, PT ;  /* 0x000000ff0800720c */ /* 0x000fe20003f25270 */
[----:B0-----:R-:W-:-:S08]  /*3aa0*/  DFMA R26, R24, -R22, 1 ;  /* 0x3ff00000181a742b */ /* 0x001fd00000000816 */
[----:B------:R-:W-:-:S08]  /*3ab0*/  DFMA R26, R26, R26, R26 ;  /* 0x0000001a1a1a722b */ /* 0x000fd0000000001a */
[----:B------:R-:W-:-:S08]  /*3ac0*/  DFMA R26, R24, R26, R24 ;  /* 0x0000001a181a722b */ /* 0x000fd00000000018 */
[----:B------:R-:W-:-:S08]  /*3ad0*/  DFMA R24, R26, -R22, 1 ;  /* 0x3ff000001a18742b */ /* 0x000fd00000000816 */
[----:B------:R-:W-:-:S08]  /*3ae0*/  DFMA R24, R26, R24, R26 ;  /* 0x000000181a18722b */ /* 0x000fd0000000001a */
[----:B--2---:R-:W-:Y:S01]  /*3af0*/  DMUL R26, R30, R24 ;  /* 0x000000181e1a7228 */ /* 0x004fe20000000000 */
[----:B------:R-:W-:-:S07]  /*3b00*/  FSETP.GEU.AND P2, PT, |R31|, 6.5827683646048100446e-37, PT ;  /* 0x036000001f00780b */ /* 0x000fce0003f4e200 */
[----:B------:R-:W-:-:S08]  /*3b10*/  DFMA R28, R26, -R22, R30 ;  /* 0x800000161a1c722b */ /* 0x000fd0000000001e */
[----:B------:R-:W-:-:S10]  /*3b20*/  DFMA R26, R24, R28, R26 ;  /* 0x0000001c181a722b */ /* 0x000fd4000000001a */
[----:B------:R-:W-:-:S05]  /*3b30*/  FFMA R0, RZ, R23, R27 ;  /* 0x00000017ff007223 */ /* 0x000fca000000001b */
[----:B------:R-:W-:-:S13]  /*3b40*/  FSETP.GT.AND P0, PT, |R0|, 1.469367938527859385e-39, PT ;  /* 0x001000000000780b */ /* 0x000fda0003f04200 */
[----:B------:R-:W-:Y:S05]  /*3b50*/  @P0 BRA P2, `(.L_x_41) ;  /* 0x0000000000180947 */ /* 0x000fea0001000000 */
[----:B------:R-:W-:Y:S01]  /*3b60*/  IMAD.MOV.U32 R32, RZ, RZ, R22 ;  /* 0x000000ffff207224 */ /* 0x000fe200078e0016 */
[----:B------:R-:W-:Y:S01]  /*3b70*/  MOV R46, 0x3ba0 ;  /* 0x00003ba0002e7802 */ /* 0x000fe20000000f00 */
[----:B------:R-:W-:-:S07]  /*3b80*/  IMAD.MOV.U32 R35, RZ, RZ, R23 ;  /* 0x000000ffff237224 */ /* 0x000fce00078e0017 */
[----:B------:R-:W-:Y:S05]  /*3b90*/  CALL.REL.NOINC `($__internal_0_$__cuda_sm20_div_rn_f64_full) ;  /* 0x00000034001c7944 */ /* 0x000fea0003c00000 */
[----:B------:R-:W-:Y:S01]  /*3ba0*/  IMAD.MOV.U32 R26, RZ, RZ, R30 ;  /* 0x000000ffff1a7224 */ /* 0x000fe200078e001e */
[----:B------:R-:W-:-:S07]  /*3bb0*/  MOV R27, R31 ;  /* 0x0000001f001b7202 */ /* 0x000fce0000000f00 */
.L_x_41:
[----:B------:R-:W-:Y:S05]  /*3bc0*/  BSYNC.RECONVERGENT B1 ;  /* 0x0000000000017941 */ /* 0x000fea0003800200 */
.L_x_40:
[----:B------:R-:W2:Y:S01]  /*3bd0*/  LDG.E.64 R30, desc[UR10][R4.64+-0x38] ;  /* 0xffffc80a041e7981 */ /* 0x000ea2000c1e1b00 */
[----:B------:R-:W0:Y:S01]  /*3be0*/  MUFU.RCP64H R25, R23 ;  /* 0x0000001700197308 */ /* 0x000e220000001800 */
[----:B------:R-:W-:Y:S01]  /*3bf0*/  IMAD.MOV.U32 R24, RZ, RZ, 0x1 ;  /* 0x00000001ff187424 */ /* 0x000fe200078e00ff */
[----:B------:R-:W-:Y:S01]  /*3c00*/  BSSY.RECONVERGENT B1, `(.L_x_42) ;  /* 0x0000014000017945 */ /* 0x000fe20003800200 */
[----:B------:R1:W-:Y:S04]  /*3c10*/  STG.E.64 desc[UR10][R4.64+-0x40], R26 ;  /* 0xffffc01a04007986 */ /* 0x0003e8000c101b0a */
        /* <DEDUP_REMOVED lines=11> */
[----:B-1----:R-:W-:Y:S05]  /*3cd0*/  @P0 BRA P2, `(.L_x_43) ;  /* 0x0000000000180947 */ /* 0x002fea0001000000 */
[----:B------:R-:W-:Y:S01]  /*3ce0*/  IMAD.MOV.U32 R32, RZ, RZ, R22 ;  /* 0x000000ffff207224 */ /* 0x000fe200078e0016 */
[----:B------:R-:W-:Y:S01]  /*3cf0*/  MOV R46, 0x3d20 ;  /* 0x00003d20002e7802 */ /* 0x000fe20000000f00 */
[----:B------:R-:W-:-:S07]  /*3d00*/  IMAD.MOV.U32 R35, RZ, RZ, R23 ;  /* 0x000000ffff237224 */ /* 0x000fce00078e0017 */
[----:B------:R-:W-:Y:S05]  /*3d10*/  CALL.REL.NOINC `($__internal_0_$__cuda_sm20_div_rn_f64_full) ;  /* 0x0000003000bc7944 */ /* 0x000fea0003c00000 */
[----:B------:R-:W-:Y:S02]  /*3d20*/  IMAD.MOV.U32 R24, RZ, RZ, R30 ;  /* 0x000000ffff187224 */ /* 0x000fe400078e001e */
[----:B------:R-:W-:-:S07]  /*3d30*/  IMAD.MOV.U32 R25, RZ, RZ, R31 ;  /* 0x000000ffff197224 */ /* 0x000fce00078e001f */
.L_x_43:
[----:B------:R-:W-:Y:S05]  /*3d40*/  BSYNC.RECONVERGENT B1 ;  /* 0x0000000000017941 */ /* 0x000fea0003800200 */
.L_x_42:
[----:B------:R-:W2:Y:S01]  /*3d50*/  LDG.E.64 R30, desc[UR10][R4.64+-0x30] ;  /* 0xffffd00a041e7981 */ /* 0x000ea2000c1e1b00 */
[----:B------:R-:W0:Y:S01]  /*3d60*/  MUFU.RCP64H R27, R23 ;  /* 0x00000017001b7308 */ /* 0x000e220000001800 */
[----:B------:R-:W-:Y:S01]  /*3d70*/  MOV R26, 0x1 ;  /* 0x00000001001a7802 */ /* 0x000fe20000000f00 */
        /* <DEDUP_REMOVED lines=20> */
.L_x_45:
[----:B------:R-:W-:Y:S05]  /*3ec0*/  BSYNC.RECONVERGENT B1 ;  /* 0x0000000000017941 */ /* 0x000fea0003800200 */
.L_x_44:
        /* <DEDUP_REMOVED lines=17> */
[----:B------:R-:W-:Y:S01]  /*3fe0*/  MOV R32, R22 ;  /* 0x0000001600207202 */ /* 0x000fe20000000f00 */
[----:B------:R-:W-:Y:S01]  /*3ff0*/  IMAD.MOV.U32 R35, RZ, RZ, R23 ;  /* 0x000000ffff237224 */ /* 0x000fe200078e0017 */
[----:B------:R-:W-:-:S07]  /*4000*/  MOV R46, 0x4020 ;  /* 0x00004020002e7802 */ /* 0x000fce0000000f00 */
[----:B------:R-:W-:Y:S05]  /*4010*/  CALL.REL.NOINC `($__internal_0_$__cuda_sm20_div_rn_f64_full) ;  /* 0x0000002c00fc7944 */ /* 0x000fea0003c00000 */
[----:B------:R-:W-:Y:S02]  /*4020*/  IMAD.MOV.U32 R24, RZ, RZ, R30 ;  /* 0x000000ffff187224 */ /* 0x000fe400078e001e */
[----:B------:R-:W-:-:S07]  /*4030*/  IMAD.MOV.U32 R25, RZ, RZ, R31 ;  /* 0x000000ffff197224 */ /* 0x000fce00078e001f */
.L_x_47:
[----:B------:R-:W-:Y:S05]  /*4040*/  BSYNC.RECONVERGENT B1 ;  /* 0x0000000000017941 */ /* 0x000fea0003800200 */
.L_x_46:
        /* <DEDUP_REMOVED lines=18> */
[----:B------:R-:W-:Y:S02]  /*4170*/  MOV R35, R23 ;  /* 0x0000001700237202 */ /* 0x000fe40000000f00 */
[----:B------:R-:W-:-:S07]  /*4180*/  MOV R46, 0x41a0 ;  /* 0x000041a0002e7802 */ /* 0x000fce0000000f00 */
[----:B------:R-:W-:Y:S05]  /*4190*/  CALL.REL.NOINC `($__internal_0_$__cuda_sm20_div_rn_f64_full) ;  /* 0x0000002c009c7944 */ /* 0x000fea0003c00000 */
[----:B------:R-:W-:Y:S02]  /*41a0*/  IMAD.MOV.U32 R26, RZ, RZ, R30 ;  /* 0x000000ffff1a7224 */ /* 0x000fe400078e001e */
[----:B------:R-:W-:-:S07]  /*41b0*/  IMAD.MOV.U32 R27, RZ, RZ, R31 ;  /* 0x000000ffff1b7224 */ /* 0x000fce00078e001f */
.L_x_49:
[----:B------:R-:W-:Y:S05]  /*41c0*/  BSYNC.RECONVERGENT B1 ;  /* 0x0000000000017941 */ /* 0x000fea0003800200 */
.L_x_48:
        /* <DEDUP_REMOVED lines=21> */
[----:B------:R-:W-:Y:S01]  /*4320*/  MOV R24, R30 ;  /* 0x0000001e00187202 */ /* 0x000fe20000000f00 */
[----:B------:R-:W-:-:S07]  /*4330*/  IMAD.MOV.U32 R25, RZ, RZ, R31 ;  /* 0x000000ffff197224 */ /* 0x000fce00078e001f */
.L_x_51:
[----:B------:R-:W-:Y:S05]  /*4340*/  BSYNC.RECONVERGENT B1 ;  /* 0x0000000000017941 */ /* 0x000fea0003800200 */
.L_x_50:
        /* <DEDUP_REMOVED lines=21> */
[----:B------:R-:W-:Y:S01]  /*44a0*/  IMAD.MOV.U32 R26, RZ, RZ, R30 ;  /* 0x000000ffff1a7224 */ /* 0x000fe200078e001e */
[----:B------:R-:W-:-:S07]  /*44b0*/  MOV R27, R31 ;  /* 0x0000001f001b7202 */ /* 0x000fce0000000f00 */
.L_x_53:
[----:B------:R-:W-:Y:S05]  /*44c0*/  BSYNC.RECONVERGENT B1 ;  /* 0x0000000000017941 */ /* 0x000fea0003800200 */
.L_x_52:
        /* <DEDUP_REMOVED lines=23> */
.L_x_55:
[----:B------:R-:W-:Y:S05]  /*4640*/  BSYNC.RECONVERGENT B1 ;  /* 0x0000000000017941 */ /* 0x000fea0003800200 */
.L_x_54:
        /* <DEDUP_REMOVED lines=23> */
.L_x_57:
[----:B------:R-:W-:Y:S05]  /*47c0*/  BSYNC.RECONVERGENT B1 ;  /* 0x0000000000017941 */ /* 0x000fea0003800200 */
.L_x_56:
        /* <DEDUP_REMOVED lines=23> */
.L_x_59:
[----:B------:R-:W-:Y:S05]  /*4940*/  BSYNC.RECONVERGENT B1 ;  /* 0x0000000000017941 */ /* 0x000fea0003800200 */
.L_x_58:
        /* <DEDUP_REMOVED lines=23> */
.L_x_61:
[----:B------:R-:W-:Y:S05]  /*4ac0*/  BSYNC.RECONVERGENT B1 ;  /* 0x0000000000017941 */ /* 0x000fea0003800200 */
.L_x_60:
        /* <DEDUP_REMOVED lines=23> */
.L_x_63:
[----:B------:R-:W-:Y:S05]  /*4c40*/  BSYNC.RECONVERGENT B1 ;  /* 0x0000000000017941 */ /* 0x000fea0003800200 */
.L_x_62:
        /* <DEDUP_REMOVED lines=23> */
.L_x_65:
[----:B------:R-:W-:Y:S05]  /*4dc0*/  BSYNC.RECONVERGENT B1 ;  /* 0x0000000000017941 */ /* 0x000fea0003800200 */
.L_x_64:
        /* <DEDUP_REMOVED lines=23> */
.L_x_67:
[----:B------:R-:W-:Y:S05]  /*4f40*/  BSYNC.RECONVERGENT B1 ;  /* 0x0000000000017941 */ /* 0x000fea0003800200 */
.L_x_66:
        /* <DEDUP_REMOVED lines=23> */
.L_x_69:
[----:B------:R-:W-:Y:S05]  /*50c0*/  BSYNC.RECONVERGENT B1 ;  /* 0x0000000000017941 */ /* 0x000fea0003800200 */
.L_x_68:
        /* <DEDUP_REMOVED lines=23> */
.L_x_71:
[----:B------:R-:W-:Y:S05]  /*5240*/  BSYNC.RECONVERGENT B1 ;  /* 0x0000000000017941 */ /* 0x000fea0003800200 */
.L_x_70:
[----:B------:R0:W-:Y:S01]  /*5250*/  STG.E.64 desc[UR10][R4.64+0x38], R24 ;  /* 0x0000381804007986 */ /* 0x0001e2000c101b0a */
[----:B------:R-:W-:-:S05]  /*5260*/  IADD3 R0, P0, PT, R4, 0x80, RZ ;  /* 0x0000008004007810 */ /* 0x000fca0007f1e0ff */
[----:B------:R-:W-:Y:S01]  /*5270*/  IMAD.X R9, RZ, RZ, R5, P0 ;  /* 0x000000ffff097224 */ /* 0x000fe200000e0605 */
[----:B------:R-:W-:Y:S07]  /*5280*/  @P1 BRA `(.L_x_72) ;  /* 0xffffffe400e41947 */ /* 0x000fee000383ffff */
.L_x_39:
[----:B------:R-:W-:-:S13]  /*5290*/  ISETP.NE.AND P0, PT, R6, RZ, PT ;  /* 0x000000ff0600720c */ /* 0x000fda0003f05270 */
[----:B------:R-:W-:Y:S05]  /*52a0*/  @!P0 BRA `(.L_x_73) ;  /* 0x0000001400548947 */ /* 0x000fea0003800000 */
[----:B------:R-:W1:Y:S01]  /*52b0*/  LDCU UR4, c[0x0][0x3b4] ;  /* 0x00007680ff0477ac */ /* 0x000e620008000800 */
[----:B------:R-:W-:Y:S01]  /*52c0*/  ISETP.GE.U32.AND P0, PT, R6, 0x8, PT ;  /* 0x000000080600780c */ /* 0x000fe20003f06070 */
[----:B-1----:R-:W-:-:S12]  /*52d0*/  ULOP3.LUT UR4, UR4, 0x7, URZ, 0xc0, !UPT ;  /* 0x0000000704047892 */ /* 0x002fd8000f8ec0ff */
[----:B------:R-:W-:Y:S05]  /*52e0*/  @!P0 BRA `(.L_x_74) ;  /* 0x0000000c00088947 */ /* 0x000fea0003800000 */
[----:B0-----:R-:W-:-:S05]  /*52f0*/  IMAD.WIDE.U32 R4, R3, 0x8, R12 ;  /* 0x0000000803047825 */ /* 0x001fca00078e000c */
[----:B----4-:R-:W2:Y:S01]  /*5300*/  LDG.E.64 R30, desc[UR10][R4.64] ;  /* 0x0000000a041e7981 */ /* 0x010ea2000c1e1b00 */
[----:B------:R-:W0:Y:S01]  /*5310*/  MUFU.RCP64H R9, R23 ;  /* 0x0000001700097308 */ /* 0x000e220000001800 */
[----:B------:R-:W-:Y:S01]  /*5320*/  IMAD.MOV.U32 R8, RZ, RZ, 0x1 ;  /* 0x00000001ff087424 */ /* 0x000fe200078e00ff */
[----:B------:R-:W-:Y:S05]  /*5330*/  BSSY.RECONVERGENT B1, `(.L_x_75) ;  /* 0x0000013000017945 */ /* 0x000fea0003800200 */
        /* <DEDUP_REMOVED lines=12> */
[----:B------:R-:W-:Y:S01]  /*5400*/  MOV R32, R22 ;  /* 0x0000001600207202 */ /* 0x000fe20000000f00 */
[----:B------:R-:W-:Y:S01]  /*5410*/  IMAD.MOV.U32 R35, RZ, RZ, R23 ;  /* 0x000000ffff237224 */ /* 0x000fe200078e0017 */
[----:B------:R-:W-:-:S07]  /*5420*/  MOV R46, 0x5440 ;  /* 0x00005440002e7802 */ /* 0x000fce0000000f00 */
[----:B------:R-:W-:Y:S05]  /*5430*/  CALL.REL.NOINC `($__internal_0_$__cuda_sm20_div_rn_f64_full) ;  /* 0x0000001800f47944 */ /* 0x000fea0003c00000 */
[----:B------:R-:W-:Y:S02]  /*5440*/  IMAD.MOV.U32 R24, RZ, RZ, R30 ;  /* 0x000000ffff187224 */ /* 0x000fe400078e001e */
[----:B------:R-:W-:-:S07]  /*5450*/  IMAD.MOV.U32 R25, RZ, RZ, R31 ;  /* 0x000000ffff197224 */ /* 0x000fce00078e001f */
.L_x_76:
[----:B------:R-:W-:Y:S05]  /*5460*/  BSYNC.RECONVERGENT B1 ;  /* 0x0000000000017941 */ /* 0x000fea0003800200 */
.L_x_75:
        /* <DEDUP_REMOVED lines=23> */
.L_x_78:
[----:B------:R-:W-:Y:S05]  /*55e0*/  BSYNC.RECONVERGENT B1 ;  /* 0x0000000000017941 */ /* 0x000fea0003800200 */
.L_x_77:
        /* <DEDUP_REMOVED lines=23> */
.L_x_80:
[----:B------:R-:W-:Y:S05]  /*5760*/  BSYNC.RECONVERGENT B1 ;  /* 0x0000000000017941 */ /* 0x000fea0003800200 */
.L_x_79:
        /* <DEDUP_REMOVED lines=23> */
.L_x_82:
[----:B------:R-:W-:Y:S05]  /*58e0*/  BSYNC.RECONVERGENT B1 ;  /* 0x0000000000017941 */ /* 0x000fea0003800200 */
.L_x_81:
        /* <DEDUP_REMOVED lines=23> */
.L_x_84:
[----:B------:R-:W-:Y:S05]  /*5a60*/  BSYNC.RECONVERGENT B1 ;  /* 0x0000000000017941 */ /* 0x000fea0003800200 */
.L_x_83:
        /* <DEDUP_REMOVED lines=23> */
.L_x_86:
[----:B------:R-:W-:Y:S05]  /*5be0*/  BSYNC.RECONVERGENT B1 ;  /* 0x0000000000017941 */ /* 0x000fea0003800200 */
.L_x_85:
        /* <DEDUP_REMOVED lines=23> */
.L_x_88:
[----:B------:R-:W-:Y:S05]  /*5d60*/  BSYNC.RECONVERGENT B1 ;  /* 0x0000000000017941 */ /* 0x000fea0003800200 */
.L_x_87:
        /* <DEDUP_REMOVED lines=23> */
.L_x_90:
[----:B------:R-:W-:Y:S05]  /*5ee0*/  BSYNC.RECONVERGENT B1 ;  /* 0x0000000000017941 */ /* 0x000fea0003800200 */
.L_x_89:
[----:B------:R1:W-:Y:S01]  /*5ef0*/  STG.E.64 desc[UR10][R4.64+0x38], R8 ;  /* 0x0000380804007986 */ /* 0x0003e2000c101b0a */
[----:B------:R-:W-:-:S07]  /*5f00*/  VIADD R3, R3, 0x8 ;  /* 0x0000000803037836 */ /* 0x000fce0000000000 */
.L_x_74:
[----:B------:R-:W-:-:S09]  /*5f10*/  UISETP.NE.AND UP0, UPT, UR4, URZ, UPT ;  /* 0x000000ff0400728c */ /* 0x000fd2000bf05270 */
[----:B------:R-:W-:Y:S05]  /*5f20*/  BRA.U !UP0, `(.L_x_73) ;  /* 0x0000000908347547 */ /* 0x000fea000b800000 */
[----:B------:R-:W2:Y:S01]  /*5f30*/  LDCU UR5, c[0x0][0x3b4] ;  /* 0x00007680ff0577ac */ /* 0x000ea20008000800 */
[----:B------:R-:W-:Y:S02]  /*5f40*/  UISETP.GE.U32.AND UP0, UPT, UR4, 0x4, UPT ;  /* 0x000000040400788c */ /* 0x000fe4000bf06070 */
[----:B--2---:R-:W-:-:S07]  /*5f50*/  ULOP3.LUT UR5, UR5, 0x3, URZ, 0xc0, !UPT ;  /* 0x0000000305057892 */ /* 0x004fce000f8ec0ff */
[----:B------:R-:W-:Y:S05]  /*5f60*/  BRA.U !UP0, `(.L_x_91) ;  /* 0x0000000508887547 */ /* 0x000fea000b800000 */
[----:B01----:R-:W-:-:S05]  /*5f70*/  IMAD.WIDE.U32 R4, R3, 0x8, R12 ;  /* 0x0000000803047825 */ /* 0x003fca00078e000c */
        /* <DEDUP_REMOVED lines=17> */
[----:B------:R-:W-:Y:S02]  /*6090*/  MOV R35, R23 ;  /* 0x0000001700237202 */ /* 0x000fe40000000f00 */
[----:B------:R-:W-:-:S07]  /*60a0*/  MOV R46, 0x60c0 ;  /* 0x000060c0002e7802 */ /* 0x000fce0000000f00 */
[----:B------:R-:W-:Y:S05]  /*60b0*/  CALL.REL.NOINC `($__internal_0_$__cuda_sm20_div_rn_f64_full) ;  /* 0x0000000c00d47944 */ /* 0x000fea0003c00000 */
[----:B------:R-:W-:Y:S02]  /*60c0*/  IMAD.MOV.U32 R24, RZ, RZ, R30 ;  /* 0x000000ffff187224 */ /* 0x000fe400078e001e */
[----:B------:R-:W-:-:S07]  /*60d0*/  IMAD.MOV.U32 R25, RZ, RZ, R31 ;  /* 0x000000ffff197224 */ /* 0x000fce00078e001f */
.L_x_93:
[----:B------:R-:W-:Y:S05]  /*60e0*/  BSYNC.RECONVERGENT B1 ;  /* 0x0000000000017941 */ /* 0x000fea0003800200 */
.L_x_92:
        /* <DEDUP_REMOVED lines=23> */
.L_x_95:
[----:B------:R-:W-:Y:S05]  /*6260*/  BSYNC.RECONVERGENT B1 ;  /* 0x0000000000017941 */ /* 0x000fea0003800200 */
.L_x_94:
        /* <DEDUP_REMOVED lines=23> */
.L_x_97:
[----:B------:R-:W-:Y:S05]  /*63e0*/  BSYNC.RECONVERGENT B1 ;  /* 0x0000000000017941 */ /* 0x000fea0003800200 */
.L_x_96:
        /* <DEDUP_REMOVED lines=23> */
.L_x_99:
[----:B------:R-:W-:Y:S05]  /*6560*/  BSYNC.RECONVERGENT B1 ;  /* 0x0000000000017941 */ /* 0x000fea0003800200 */
.L_x_98:
[----:B------:R2:W-:Y:S01]  /*6570*/  STG.E.64 desc[UR10][R4.64+0x18], R8 ;  /* 0x0000180804007986 */ /* 0x0005e2000c101b0a */
[----:B------:R-:W-:-:S07]  /*6580*/  IADD3 R3, PT, PT, R3, 0x4, RZ ;  /* 0x0000000403037810 */ /* 0x000fce0007ffe0ff */
.L_x_91:
[----:B------:R-:W-:-:S09]  /*6590*/  UISETP.NE.AND UP0, UPT, UR5, URZ, UPT ;  /* 0x000000ff0500728c */ /* 0x000fd2000bf05270 */
[----:B------:R-:W-:Y:S05]  /*65a0*/  BRA.U !UP0, `(.L_x_73) ;  /* 0x0000000108947547 */ /* 0x000fea000b800000 */
[----:B------:R-:W3:Y:S01]  /*65b0*/  LDCU.64 UR6, c[0x0][0x3a0] ;  /* 0x00007400ff0677ac */ /* 0x000ee20008000a00 */
[----:B------:R-:W-:Y:S01]  /*65c0*/  IMAD.MOV.U32 R10, RZ, RZ, R16 ;  /* 0x000000ffff0a7224 */ /* 0x000fe200078e0010 */
[----:B------:R-:W-:-:S03]  /*65d0*/  UIADD3 UR4, UPT, UPT, -UR5, URZ, URZ ;  /* 0x000000ff05047290 */ /* 0x000fc6000fffe1ff */
[----:B------:R-:W-:-:S03]  /*65e0*/  IMAD.WIDE.U32 R2, R3, 0x8, R10 ;  /* 0x0000000803027825 */ /* 0x000fc600078e000a */
[----:B---3--:R-:W-:-:S04]  /*65f0*/  IADD3 R0, P0, PT, R2, UR6, RZ ;  /* 0x0000000602007c10 */ /* 0x008fc8000ff1e0ff */
[----:B-12---:R-:W-:-:S09]  /*6600*/  IADD3.X R9, PT, PT, R3, UR7, RZ, P0, !PT ;  /* 0x0000000703097c10 */ /* 0x006fd200087fe4ff */
.L_x_102:
[----:B0--3--:R-:W-:Y:S02]  /*6610*/  IMAD.MOV.U32 R4, RZ, RZ, R0 ;  /* 0x000000ffff047224 */ /* 0x009fe400078e0000 */
[----:B------:R-:W-:-:S05]  /*6620*/  IMAD.MOV.U32 R5, RZ, RZ, R9 ;  /* 0x000000ffff057224 */ /* 0x000fca00078e0009 */
[----:B----4-:R-:W2:Y:S01]  /*6630*/  LDG.E.64 R30, desc[UR10][R4.64] ;  /* 0x0000000a041e7981 */ /* 0x010ea2000c1e1b00 */
[----:B------:R-:W0:Y:S01]  /*6640*/  MUFU.RCP64H R3, R23 ;  /* 0x0000001700037308 */ /* 0x000e220000001800 */
[----:B------:R-:W-:Y:S01]  /*6650*/  IMAD.MOV.U32 R2, RZ, RZ, 0x1 ;  /* 0x00000001ff027424 */ /* 0x000fe200078e00ff */
[----:B------:R-:W-:Y:S01]  /*6660*/  UIADD3 UR4, UPT, UPT, UR4, 0x1, URZ ;  /* 0x0000000104047890 */ /* 0x000fe2000fffe0ff */
[----:B------:R-:W-:Y:S03]  /*6670*/  BSSY.RECONVERGENT B1, `(.L_x_100) ;  /* 0x0000014000017945 */ /* 0x000fe60003800200 */
[----:B------:R-:W-:Y:S01]  /*6680*/  UISETP.NE.AND UP0, UPT, UR4, URZ, UPT ;  /* 0x000000ff0400728c */ /* 0x000fe2000bf05270 */
        /* <DEDUP_REMOVED lines=18> */
.L_x_101:
[----:B------:R-:W-:Y:S05]  /*67b0*/  BSYNC.RECONVERGENT B1 ;  /* 0x0000000000017941 */ /* 0x000fea0003800200 */
.L_x_100:
[----:B------:R3:W-:Y:S01]  /*67c0*/  STG.E.64 desc[UR10][R4.64], R2 ;  /* 0x0000000204007986 */ /* 0x0007e2000c101b0a */
[----:B------:R-:W-:-:S05]  /*67d0*/  IADD3 R0, P0, PT, R4, 0x8, RZ ;  /* 0x0000000804007810 */ /* 0x000fca0007f1e0ff */
[----:B------:R-:W-:Y:S01]  /*67e0*/  IMAD.X R9, RZ, RZ, R5, P0 ;  /* 0x000000ffff097224 */ /* 0x000fe200000e0605 */
[----:B------:R-:W-:Y:S07]  /*67f0*/  BRA.U UP0, `(.L_x_102) ;  /* 0xfffffffd00847547 */ /* 0x000fee000b83ffff */
.L_x_73:
[----:B------:R-:W-:Y:S01]  /*6800*/  ISETP.GE.U32.AND P1, PT, R7, 0xf, PT ;  /* 0x0000000f0700780c */ /* 0x000fe20003f26070 */
[----:B------:R-:W-:Y:S01]  /*6810*/  IMAD.MOV.U32 R7, RZ, RZ, RZ ;  /* 0x000000ffff077224 */ /* 0x000fe200078e00ff */
[----:B------:R-:W-:-:S11]  /*6820*/  ISETP.NE.AND P0, PT, R6, RZ, PT ;  /* 0x000000ff0600720c */ /* 0x000fd60003f05270 */
[----:B------:R-:W-:Y:S05]  /*6830*/  @!P1 BRA `(.L_x_103) ;  /* 0x0000000000e49947 */ /* 0x000fea0003800000 */
[----:B---3--:R-:W3:Y:S01]  /*6840*/  LDC.64 R2, c[0x0][0x390] ;  /* 0x0000e400ff027b82 */ /* 0x008ee20000000a00 */
[----:B------:R-:W5:Y:S01]  /*6850*/  LDCU.64 UR6, c[0x0][0x398] ;  /* 0x00007300ff0677ac */ /* 0x000f620008000a00 */
[----:B------:R-:W4:Y:S06]  /*6860*/  LDCU.64 UR4, c[0x0][0x3a0] ;  /* 0x00007400ff0477ac */ /* 0x000f2c0008000a00 */
[----:B------:R-:W0:Y:S01]  /*6870*/  LDC R7, c[0x0][0x3b4] ;  /* 0x0000ed00ff077b82 */ /* 0x000e220000000800 */
[----:B-----5:R-:W-:Y:S01]  /*6880*/  IMAD R44, R44, UR6, RZ ;  /* 0x000000062c2c7c24 */ /* 0x020fe2000f8e02ff */
[----:B----4-:R-:W-:Y:S01]  /*6890*/  IADD3 R30, P1, PT, R16, UR4, RZ ;  /* 0x00000004101e7c10 */ /* 0x010fe2000ff3e0ff */
[----:B---3--:R-:W-:-:S03]  /*68a0*/  IMAD.WIDE.U32 R2, R45, UR6, R2 ;  /* 0x000000062d027c25 */ /* 0x008fc6000f8e0002 */
[----:B------:R-:W-:Y:S01]  /*68b0*/  IADD3 R30, P2, PT, R30, 0x40, RZ ;  /* 0x000000401e1e7810 */ /* 0x000fe20007f5e0ff */
[----:B------:R-:W-:Y:S01]  /*68c0*/  IMAD R29, R45, UR7, R44 ;  /* 0x000000072d1d7c24 */ /* 0x000fe2000f8e022c */
[----:B------:R-:W-:Y:S02]  /*68d0*/  IADD3 R28, P3, PT, R2, 0x40, RZ ;  /* 0x00000040021c7810 */ /* 0x000fe40007f7e0ff */
[----:B------:R-:W-:Y:S02]  /*68e0*/  IADD3.X R31, PT, PT, RZ, UR5, R11, P2, P1 ;  /* 0x00000005ff1f7c10 */ /* 0x000fe400097e240b */
[----:B0-----:R-:W-:Y:S02]  /*68f0*/  LOP3.LUT R7, R7, 0x7ffffff0, RZ, 0xc0, !PT ;  /* 0x7ffffff007077812 */ /* 0x001fe400078ec0ff */
[----:B------:R-:W-:-:S03]  /*6900*/  IADD3.X R29, PT, PT, R29, R3, RZ, P3, !PT ;  /* 0x000000031d1d7210 */ /* 0x000fc60001ffe4ff */
[----:B------:R-:W-:-:S07]  /*6910*/  IMAD.MOV R0, RZ, RZ, -R7 ;  /* 0x000000ffff007224 */ /* 0x000fce00078e0a07 */
.L_x_104:
[----:B-12---:R-:W-:Y:S02]  /*6920*/  IMAD.MOV.U32 R4, RZ, RZ, R30 ;  /* 0x000000ffff047224 */ /* 0x006fe400078e001e */
[----:B------:R-:W-:-:S05]  /*6930*/  IMAD.MOV.U32 R5, RZ, RZ, R31 ;  /* 0x000000ffff057224 */ /* 0x000fca00078e001f */
[----:B0-----:R-:W2:Y:S01]  /*6940*/  LDG.E.64 R8, desc[UR10][R4.64+-0x40] ;  /* 0xffffc00a04087981 */ /* 0x001ea2000c1e1b00 */
[----:B------:R-:W-:Y:S02]  /*6950*/  IMAD.MOV.U32 R2, RZ, RZ, R28 ;  /* 0x000000ffff027224 */ /* 0x000fe400078e001c */
[----:B------:R-:W-:-:S05]  /*6960*/  IMAD.MOV.U32 R3, RZ, RZ, R29 ;  /* 0x000000ffff037224 */ /* 0x000fca00078e001d */
[----:B--2---:R0:W-:Y:S04]  /*6970*/  STG.E.64 desc[UR10][R2.64+-0x40], R8 ;  /* 0xffffc00802007986 */ /* 0x0041e8000c101b0a */
[----:B------:R-:W2:Y:S04]  /*6980*/  LDG.E.64 R22, desc[UR10][R4.64+-0x38] ;  /* 0xffffc80a04167981 */ /* 0x000ea8000c1e1b00 */
[----:B--2---:R1:W-:Y:S04]  /*6990*/  STG.E.64 desc[UR10][R2.64+-0x38], R22 ;  /* 0xffffc81602007986 */ /* 0x0043e8000c101b0a */
[----:B------:R-:W2:Y:S04]  /*69a0*/  LDG.E.64 R24, desc[UR10][R4.64+-0x30] ;  /* 0xffffd00a04187981 */ /* 0x000ea8000c1e1b00 */
[----:B--2---:R2:W-:Y:S04]  /*69b0*/  STG.E.64 desc[UR10][R2.64+-0x30], R24 ;  /* 0xffffd01802007986 */ /* 0x0045e8000c101b0a */
[----:B------:R-:W3:Y:S04]  /*69c0*/  LDG.E.64 R26, desc[UR10][R4.64+-0x28] ;  /* 0xffffd80a041a7981 */ /* 0x000ee8000c1e1b00 */
[----:B---3--:R3:W-:Y:S04]  /*69d0*/  STG.E.64 desc[UR10][R2.64+-0x28], R26 ;  /* 0xffffd81a02007986 */ /* 0x0087e8000c101b0a */
[----:B------:R-:W4:Y:S04]  /*69e0*/  LDG.E.64 R28, desc[UR10][R4.64+-0x20] ;  /* 0xffffe00a041c7981 */ /* 0x000f28000c1e1b00 */
[----:B----4-:R4:W-:Y:S04]  /*69f0*/  STG.E.64 desc[UR10][R2.64+-0x20], R28 ;  /* 0xffffe01c02007986 */ /* 0x0109e8000c101b0a */
[----:B------:R-:W5:Y:S04]  /*6a00*/  LDG.E.64 R30, desc[UR10][R4.64+-0x18] ;  /* 0xffffe80a041e7981 */ /* 0x000f68000c1e1b00 */
[----:B-----5:R5:W-:Y:S04]  /*6a10*/  STG.E.64 desc[UR10][R2.64+-0x18], R30 ;  /* 0xffffe81e02007986 */ /* 0x020be8000c101b0a */
[----:B0-----:R-:W2:Y:S04]  /*6a20*/  LDG.E.64 R8, desc[UR10][R4.64+-0x10] ;  /* 0xfffff00a04087981 */ /* 0x001ea8000c1e1b00 */
[----:B--2---:R0:W-:Y:S04]  /*6a30*/  STG.E.64 desc[UR10][R2.64+-0x10], R8 ;  /* 0xfffff00802007986 */ /* 0x0041e8000c101b0a */
[----:B-1----:R-:W2:Y:S04]  /*6a40*/  LDG.E.64 R22, desc[UR10][R4.64+-0x8] ;  /* 0xfffff80a04167981 */ /* 0x002ea8000c1e1b00 */
[----:B--2---:R1:W-:Y:S04]  /*6a50*/  STG.E.64 desc[UR10][R2.64+-0x8], R22 ;  /* 0xfffff81602007986 */ /* 0x0043e8000c101b0a */
[----:B------:R-:W2:Y:S04]  /*6a60*/  LDG.E.64 R24, desc[UR10][R4.64] ;  /* 0x0000000a04187981 */ /* 0x000ea8000c1e1b00 */
[----:B--2---:R2:W-:Y:S04]  /*6a70*/  STG.E.64 desc[UR10][R2.64], R24 ;  /* 0x0000001802007986 */ /* 0x0045e8000c101b0a */
[----:B---3--:R-:W3:Y:S04]  /*6a80*/  LDG.E.64 R26, desc[UR10][R4.64+0x8] ;  /* 0x0000080a041a7981 */ /* 0x008ee8000c1e1b00 */
[----:B---3--:R3:W-:Y:S04]  /*6a90*/  STG.E.64 desc[UR10][R2.64+0x8], R26 ;  /* 0x0000081a02007986 */ /* 0x0087e8000c101b0a */
[----:B----4-:R-:W4:Y:S04]  /*6aa0*/  LDG.E.64 R28, desc[UR10][R4.64+0x10] ;  /* 0x0000100a041c7981 */ /* 0x010f28000c1e1b00 */
[----:B----4-:R4:W-:Y:S04]  /*6ab0*/  STG.E.64 desc[UR10][R2.64+0x10], R28 ;  /* 0x0000101c02007986 */ /* 0x0109e8000c101b0a */
[----:B-----5:R-:W5:Y:S04]  /*6ac0*/  LDG.E.64 R30, desc[UR10][R4.64+0x18] ;  /* 0x0000180a041e7981 */ /* 0x020f68000c1e1b00 */
[----:B-----5:R5:W-:Y:S04]  /*6ad0*/  STG.E.64 desc[UR10][R2.64+0x18], R30 ;  /* 0x0000181e02007986 */ /* 0x020be8000c101b0a */
[----:B0-----:R-:W2:Y:S04]  /*6ae0*/  LDG.E.64 R8, desc[UR10][R4.64+0x20] ;  /* 0x0000200a04087981 */ /* 0x001ea8000c1e1b00 */
[----:B--2---:R0:W-:Y:S04]  /*6af0*/  STG.E.64 desc[UR10][R2.64+0x20], R8 ;  /* 0x0000200802007986 */ /* 0x0041e8000c101b0a */
[----:B-1----:R-:W2:Y:S04]  /*6b00*/  LDG.E.64 R22, desc[UR10][R4.64+0x28] ;  /* 0x0000280a04167981 */ /* 0x002ea8000c1e1b00 */
[----:B--2---:R0:W-:Y:S04]  /*6b10*/  STG.E.64 desc[UR10][R2.64+0x28], R22 ;  /* 0x0000281602007986 */ /* 0x0041e8000c101b0a */
[----:B------:R-:W2:Y:S04]  /*6b20*/  LDG.E.64 R24, desc[UR10][R4.64+0x30] ;  /* 0x0000300a04187981 */ /* 0x000ea8000c1e1b00 */
[----:B--2---:R0:W-:Y:S04]  /*6b30*/  STG.E.64 desc[UR10][R2.64+0x30], R24 ;  /* 0x0000301802007986 */ /* 0x0041e8000c101b0a */
[----:B---3--:R-:W2:Y:S01]  /*6b40*/  LDG.E.64 R26, desc[UR10][R4.64+0x38] ;  /* 0x0000380a041a7981 */ /* 0x008ea2000c1e1b00 */
[----:B------:R-:W-:Y:S01]  /*6b50*/  VIADD R0, R0, 0x10 ;  /* 0x0000001000007836 */ /* 0x000fe20000000000 */
[----:B----4-:R-:W-:-:S02]  /*6b60*/  IADD3 R28, P3, PT, R2, 0x80, RZ ;  /* 0x00000080021c7810 */ /* 0x010fc40007f7e0ff */
[----:B-----5:R-:W-:Y:S02]  /*6b70*/  IADD3 R30, P2, PT, R4, 0x80, RZ ;  /* 0x00000080041e7810 */ /* 0x020fe40007f5e0ff */
[----:B------:R-:W-:Y:S01]  /*6b80*/  ISETP.NE.AND P1, PT, R0, RZ, PT ;  /* 0x000000ff0000720c */ /* 0x000fe20003f25270 */
[----:B------:R-:W-:Y:S01]  /*6b90*/  IMAD.X R29, RZ, RZ, R3, P3 ;  /* 0x000000ffff1d7224 */ /* 0x000fe200018e0603 */
[----:B------:R-:W-:Y:S01]  /*6ba0*/  IADD3.X R31, PT, PT, RZ, R5, RZ, P2, !PT ;  /* 0x00000005ff1f7210 */ /* 0x000fe200017fe4ff */
[----:B--2---:R0:W-:Y:S10]  /*6bb0*/  STG.E.64 desc[UR10][R2.64+0x38], R26 ;  /* 0x0000381a02007986 */ /* 0x0041f4000c101b0a */
[----:B------:R-:W-:Y:S05]  /*6bc0*/  @P1 BRA `(.L_x_104) ;  /* 0xfffffffc00541947 */ /* 0x000fea000383ffff */
.L_x_103:
[----:B------:R-:W-:Y:S05]  /*6bd0*/  @!P0 EXIT ;  /* 0x000000000000894d */ /* 0x000fea0003800000 */
[----:B------:R-:W5:Y:S01]  /*6be0*/  LDCU UR4, c[0x0][0x3b4] ;  /* 0x00007680ff0477ac */ /* 0x000f620008000800 */
[----:B------:R-:W-:Y:S01]  /*6bf0*/  ISETP.GE.U32.AND P0, PT, R6, 0x8, PT ;  /* 0x000000080600780c */ /* 0x000fe20003f06070 */
[----:B-----5:R-:W-:-:S06]  /*6c00*/  ULOP3.LUT UR5, UR4, 0x7, URZ, 0xc0, !UPT ;  /* 0x0000000704057892 */ /* 0x020fcc000f8ec0ff */
[----:B------:R-:W-:-:S06]  /*6c10*/  ISETP.NE.AND P1, PT, RZ, UR5, PT ;  /* 0x00000005ff007c0c */ /* 0x000fcc000bf25270 */
[----:B------:R-:W-:Y:S07]  /*6c20*/  @!P0 BRA `(.L_x_105) ;  /* 0x00000000004c8947 */ /* 0x000fee0003800000 */
[----:B0--3--:R-:W-:-:S05]  /*6c30*/  IMAD.WIDE.U32 R2, R7, 0x8, R12 ;  /* 0x0000000807027825 */ /* 0x009fca00078e000c */
[----:B-12---:R-:W2:Y:S01]  /*6c40*/  LDG.E.64 R4, desc[UR10][R2.64] ;  /* 0x0000000a02047981 */ /* 0x006ea2000c1e1b00 */
[----:B------:R-:W-:-:S05]  /*6c50*/  IMAD.WIDE.U32 R8, R7, 0x8, R20 ;  /* 0x0000000807087825 */ /* 0x000fca00078e0014 */
[----:B--2---:R0:W-:Y:S04]  /*6c60*/  STG.E.64 desc[UR10][R8.64], R4 ;  /* 0x0000000408007986 */ /* 0x0041e8000c101b0a */
[----:B------:R-:W2:Y:S04]  /*6c70*/  LDG.E.64 R22, desc[UR10][R2.64+0x8] ;  /* 0x0000080a02167981 */ /* 0x000ea8000c1e1b00 */
[----:B--2---:R1:W-:Y:S04]  /*6c80*/  STG.E.64 desc[UR10][R8.64+0x8], R22 ;  /* 0x0000081608007986 */ /* 0x0043e8000c101b0a */
[----:B------:R-:W2:Y:S04]  /*6c90*/  LDG.E.64 R24, desc[UR10][R2.64+0x10] ;  /* 0x0000100a02187981 */ /* 0x000ea8000c1e1b00 */
[----:B--2---:R2:W-:Y:S04]  /*6ca0*/  STG.E.64 desc[UR10][R8.64+0x10], R24 ;  /* 0x0000101808007986 */ /* 0x0045e8000c101b0a */
[----:B------:R-:W3:Y:S04]  /*6cb0*/  LDG.E.64 R26, desc[UR10][R2.64+0x18] ;  /* 0x0000180a021a7981 */ /* 0x000ee8000c1e1b00 */
[----:B---3--:R2:W-:Y:S04]  /*6cc0*/  STG.E.64 desc[UR10][R8.64+0x18], R26 ;  /* 0x0000181a08007986 */ /* 0x0085e8000c101b0a */
[----:B------:R-:W3:Y:S04]  /*6cd0*/  LDG.E.64 R28, desc[UR10][R2.64+0x20] ;  /* 0x0000200a021c7981 */ /* 0x000ee8000c1e1b00 */
[----:B---3--:R2:W-:Y:S04]  /*6ce0*/  STG.E.64 desc[UR10][R8.64+0x20], R28 ;  /* 0x0000201c08007986 */ /* 0x0085e8000c101b0a */
[----:B----4-:R-:W3:Y:S04]  /*6cf0*/  LDG.E.64 R30, desc[UR10][R2.64+0x28] ;  /* 0x0000280a021e7981 */ /* 0x010ee8000c1e1b00 */
[----:B---3--:R2:W-:Y:S04]  /*6d00*/  STG.E.64 desc[UR10][R8.64+0x28], R30 ;  /* 0x0000281e08007986 */ /* 0x0085e8000c101b0a */
[----:B0-----:R-:W3:Y:S04]  /*6d10*/  LDG.E.64 R4, desc[UR10][R2.64+0x30] ;  /* 0x0000300a02047981 */ /* 0x001ee8000c1e1b00 */
[----:B---3--:R2:W-:Y:S04]  /*6d20*/  STG.E.64 desc[UR10][R8.64+0x30], R4 ;  /* 0x0000300408007986 */ /* 0x0085e8000c101b0a */
[----:B-1----:R-:W3:Y:S01]  /*6d30*/  LDG.E.64 R22, desc[UR10][R2.64+0x38] ;  /* 0x0000380a02167981 */ /* 0x002ee2000c1e1b00 */
[----:B------:R-:W-:-:S03]  /*6d40*/  VIADD R7, R7, 0x8 ;  /* 0x0000000807077836 */ /* 0x000fc60000000000 */
[----:B---3--:R2:W-:Y:S04]  /*6d50*/  STG.E.64 desc[UR10][R8.64+0x38], R22 ;  /* 0x0000381608007986 */ /* 0x0085e8000c101b0a */
.L_x_105:
[----:B------:R-:W-:Y:S05]  /*6d60*/  @!P1 EXIT ;  /* 0x000000000000994d */ /* 0x000fea0003800000 */
[----:B------:R-:W-:Y:S02]  /*6d70*/  UISETP.GE.U32.AND UP0, UPT, UR5, 0x4, UPT ;  /* 0x000000040500788c */ /* 0x000fe4000bf06070 */
[----:B------:R-:W-:-:S06]  /*6d80*/  ULOP3.LUT UR4, UR4, 0x3, URZ, 0xc0, !UPT ;  /* 0x0000000304047892 */ /* 0x000fcc000f8ec0ff */
[----:B------:R-:W-:Y:S01]  /*6d90*/  ISETP.NE.AND P0, PT, RZ, UR4, PT ;  /* 0x00000004ff007c0c */ /* 0x000fe2000bf05270 */
[----:B------:R-:W-:-:S12]  /*6da0*/  BRA.U !UP0, `(.L_x_106) ;  /* 0x00000001082c7547 */ /* 0x000fd8000b800000 */
[----:B0-2---:R-:W-:-:S05]  /*6db0*/  IMAD.WIDE.U32 R22, R7, 0x8, R12 ;  /* 0x0000000807167825 */ /* 0x005fca00078e000c */
[----:B---3--:R-:W2:Y:S01]  /*6dc0*/  LDG.E.64 R2, desc[UR10][R22.64] ;  /* 0x0000000a16027981 */ /* 0x008ea2000c1e1b00 */
[----:B------:R-:W-:-:S05]  /*6dd0*/  IMAD.WIDE.U32 R20, R7, 0x8, R20 ;  /* 0x0000000807147825 */ /* 0x000fca00078e0014 */
[----:B--2---:R0:W-:Y:S04]  /*6de0*/  STG.E.64 desc[UR10][R20.64], R2 ;  /* 0x0000000214007986 */ /* 0x0041e8000c101b0a */
[----:B-1----:R-:W2:Y:S04]  /*6df0*/  LDG.E.64 R4, desc[UR10][R22.64+0x8] ;  /* 0x0000080a16047981 */ /* 0x002ea8000c1e1b00 */
[----:B--2---:R0:W-:Y:S04]  /*6e00*/  STG.E.64 desc[UR10][R20.64+0x8], R4 ;  /* 0x0000080414007986 */ /* 0x0041e8000c101b0a */
[----:B------:R-:W2:Y:S04]  /*6e10*/  LDG.E.64 R8, desc[UR10][R22.64+0x10] ;  /* 0x0000100a16087981 */ /* 0x000ea8000c1e1b00 */
[----:B--2---:R0:W-:Y:S04]  /*6e20*/  STG.E.64 desc[UR10][R20.64+0x10], R8 ;  /* 0x0000100814007986 */ /* 0x0041e8000c101b0a */
[----:B------:R-:W2:Y:S01]  /*6e30*/  LDG.E.64 R12, desc[UR10][R22.64+0x18] ;  /* 0x0000180a160c7981 */ /* 0x000ea2000c1e1b00 */
[----:B------:R-:W-:-:S03]  /*6e40*/  VIADD R7, R7, 0x4 ;  /* 0x0000000407077836 */ /* 0x000fc60000000000 */
[----:B--2---:R0:W-:Y:S04]  /*6e50*/  STG.E.64 desc[UR10][R20.64+0x18], R12 ;  /* 0x0000180c14007986 */ /* 0x0041e8000c101b0a */
.L_x_106:
[----:B------:R-:W-:Y:S05]  /*6e60*/  @!P0 EXIT ;  /* 0x000000000000894d */ /* 0x000fea0003800000 */
[----:B------:R-:W5:Y:S01]  /*6e70*/  LDCU.64 UR6, c[0x0][0x390] ;  /* 0x00007200ff0677ac */ /* 0x000f620008000a00 */
[----:B0--3--:R-:W-:Y:S01]  /*6e80*/  MOV R3, R11 ;  /* 0x0000000b00037202 */ /* 0x009fe20000000f00 */
[----:B------:R-:W-:Y:S01]  /*6e90*/  IMAD.MOV.U32 R18, RZ, RZ, R14 ;  /* 0x000000ffff127224 */ /* 0x000fe200078e000e */
[----:B------:R-:W0:Y:S01]  /*6ea0*/  LDCU.64 UR8, c[0x0][0x3a0] ;  /* 0x00007400ff0877ac */ /* 0x000e220008000a00 */
[----:B------:R-:W-:Y:S02]  /*6eb0*/  IMAD.MOV.U32 R2, RZ, RZ, R16 ;  /* 0x000000ffff027224 */ /* 0x000fe400078e0010 */
[----:B------:R-:W-:Y:S01]  /*6ec0*/  IMAD.WIDE.U32 R18, R7, 0x8, R18 ;  /* 0x0000000807127825 */ /* 0x000fe200078e0012 */
[----:B------:R-:W-:-:S03]  /*6ed0*/  UIADD3 UR4, UPT, UPT, -UR4, URZ, URZ ;  /* 0x000000ff04047290 */ /* 0x000fc6000fffe1ff */
[----:B------:R-:W-:Y:S01]  /*6ee0*/  IMAD.WIDE.U32 R2, R7, 0x8, R2 ;  /* 0x0000000807027825 */ /* 0x000fe200078e0002 */
[----:B-----5:R-:W-:Y:S02]  /*6ef0*/  IADD3 R6, P0, PT, R18, UR6, RZ ;  /* 0x0000000612067c10 */ /* 0x020fe4000ff1e0ff */
[----:B0-----:R-:W-:Y:S02]  /*6f00*/  IADD3 R0, P1, PT, R2, UR8, RZ ;  /* 0x0000000802007c10 */ /* 0x001fe4000ff3e0ff */
[----:B------:R-:W-:Y:S02]  /*6f10*/  IADD3.X R19, PT, PT, R19, UR7, RZ, P0, !PT ;  /* 0x0000000713137c10 */ /* 0x000fe400087fe4ff */
[----:B------:R-:W-:-:S09]  /*6f20*/  IADD3.X R7, PT, PT, R3, UR9, RZ, P1, !PT ;  /* 0x0000000903077c10 */ /* 0x000fd20008ffe4ff */
.L_x_107:
[----:B0-----:R-:W-:Y:S02]  /*6f30*/  IMAD.MOV.U32 R2, RZ, RZ, R0 ;  /* 0x000000ffff027224 */ /* 0x001fe400078e0000 */
[----:B------:R-:W-:-:S06]  /*6f40*/  IMAD.MOV.U32 R3, RZ, RZ, R7 ;  /* 0x000000ffff037224 */ /* 0x000fcc00078e0007 */
[----:B------:R-:W3:Y:S01]  /*6f50*/  LDG.E.64 R2, desc[UR10][R2.64] ;  /* 0x0000000a02027981 */ /* 0x000ee2000c1e1b00 */
[----:B-12---:R-:W-:Y:S01]  /*6f60*/  IMAD.MOV.U32 R4, RZ, RZ, R6 ;  /* 0x000000ffff047224 */ /* 0x006fe200078e0006 */
[----:B------:R-:W-:Y:S01]  /*6f70*/  UIADD3 UR4, UPT, UPT, UR4, 0x1, URZ ;  /* 0x0000000104047890 */ /* 0x000fe2000fffe0ff */
[--C-:B------:R-:W-:Y:S01]  /*6f80*/  IMAD.MOV.U32 R5, RZ, RZ, R19.reuse ;  /* 0x000000ffff057224 */ /* 0x100fe200078e0013 */
[----:B------:R-:W-:Y:S02]  /*6f90*/  IADD3 R6, P0, PT, R6, 0x8, RZ ;  /* 0x0000000806067810 */ /* 0x000fe40007f1e0ff */
[----:B------:R-:W-:Y:S01]  /*6fa0*/  UISETP.NE.AND UP0, UPT, UR4, URZ, UPT ;  /* 0x000000ff0400728c */ /* 0x000fe2000bf05270 */
[----:B------:R-:W-:Y:S02]  /*6fb0*/  IADD3 R0, P1, PT, R0, 0x8, RZ ;  /* 0x0000000800007810 */ /* 0x000fe40007f3e0ff */
[----:B------:R-:W-:Y:S02]  /*6fc0*/  IMAD.X R19, RZ, RZ, R19, P0 ;  /* 0x000000ffff137224 */ /* 0x000fe400000e0613 */
[----:B------:R-:W-:Y:S01]  /*6fd0*/  IADD3.X R7, PT, PT, RZ, R7, RZ, P1, !PT ;  /* 0x00000007ff077210 */ /* 0x000fe20000ffe4ff */
[----:B---3--:R0:W-:Y:S03]  /*6fe0*/  STG.E.64 desc[UR10][R4.64], R2 ;  /* 0x0000000204007986 */ /* 0x0081e6000c101b0a */
[----:B------:R-:W-:Y:S05]  /*6ff0*/  BRA.U UP0, `(.L_x_107) ;  /* 0xfffffffd00cc7547 */ /* 0x000fea000b83ffff */
[----:B------:R-:W-:Y:S05]  /*7000*/  EXIT ;  /* 0x000000000000794d */ /* 0x000fea0003800000 */
        .weak           $__internal_0_$__cuda_sm20_div_rn_f64_full
        .type           $__internal_0_$__cuda_sm20_div_rn_f64_full,@function
        .size           $__internal_0_$__cuda_sm20_div_rn_f64_full,($__internal_1_$__cuda_sm20_dsqrt_rn_f64_mediumpath_v1 - $__internal_0_$__cuda_sm20_div_rn_f64_full)
$__internal_0_$__cuda_sm20_div_rn_f64_full:
[----:B------:R-:W-:Y:S01]  /*7010*/  FSETP.GEU.AND P4, PT, |R31|, 1.469367938527859385e-39, PT ;  /* 0x001000001f00780b */ /* 0x000fe20003f8e200 */
[----:B------:R-:W-:Y:S01]  /*7020*/  IMAD.MOV.U32 R34, RZ, RZ, R32 ;  /* 0x000000ffff227224 */ /* 0x000fe200078e0020 */
[C---:B------:R-:W-:Y:S01]  /*7030*/  FSETP.GEU.AND P0, PT, |R35|.reuse, 1.469367938527859385e-39, PT ;  /* 0x001000002300780b */ /* 0x040fe20003f0e200 */
[----:B------:R-:W-:Y:S01]  /*7040*/  IMAD.MOV.U32 R0, RZ, RZ, 0x1ca00000 ;  /* 0x1ca00000ff007424 */ /* 0x000fe200078e00ff */
[----:B------:R-:W-:Y:S01]  /*7050*/  LOP3.LUT R33, R35, 0x800fffff, RZ, 0xc0, !PT ;  /* 0x800fffff23217812 */ /* 0x000fe200078ec0ff */
[----:B------:R-:W-:Y:S01]  /*7060*/  IMAD.MOV.U32 R38, RZ, RZ, 0x1 ;  /* 0x00000001ff267424 */ /* 0x000fe200078e00ff */
[----:B------:R-:W-:Y:S01]  /*7070*/  LOP3.LUT R2, R31, 0x7ff00000, RZ, 0xc0, !PT ;  /* 0x7ff000001f027812 */ /* 0x000fe200078ec0ff */
[----:B------:R-:W-:Y:S01]  /*7080*/  BSSY.RECONVERGENT B0, `(.L_x_108) ;  /* 0x0000050000007945 */ /* 0x000fe20003800200 */
[----:B------:R-:W-:Y:S02]  /*7090*/  LOP3.LUT R33, R33, 0x3ff00000, RZ, 0xfc, !PT ;  /* 0x3ff0000021217812 */ /* 0x000fe400078efcff */
[----:B------:R-:W-:-:S03]  /*70a0*/  LOP3.LUT R47, R35, 0x7ff00000, RZ, 0xc0, !PT ;  /* 0x7ff00000232f7812 */ /* 0x000fc600078ec0ff */
[----:B------:R-:W-:Y:S01]  /*70b0*/  @!P4 LOP3.LUT R37, R35, 0x7ff00000, RZ, 0xc0, !PT ;  /* 0x7ff000002325c812 */ /* 0x000fe200078ec0ff */
[----:B------:R-:W-:Y:S01]  /*70c0*/  @!P4 IMAD.MOV.U32 R40, RZ, RZ, RZ ;  /* 0x000000ffff28c224 */ /* 0x000fe200078e00ff */
[----:B------:R-:W-:Y:S01]  /*70d0*/  @!P0 DMUL R32, R34, 8.98846567431157953865e+307 ;  /* 0x7fe0000022208828 */ /* 0x000fe20000000000 */
[C---:B------:R-:W-:Y:S02]  /*70e0*/  ISETP.GE.U32.AND P3, PT, R2.reuse, R47, PT ;  /* 0x0000002f0200720c */ /* 0x040fe40003f66070 */
[----:B------:R-:W-:Y:S02]  /*70f0*/  @!P4 ISETP.GE.U32.AND P5, PT, R2, R37, PT ;  /* 0x000000250200c20c */ /* 0x000fe40003fa6070 */
[C---:B------:R-:W-:Y:S01]  /*7100*/  SEL R37, R0.reuse, 0x63400000, !P3 ;  /* 0x6340000000257807 */ /* 0x040fe20005800000 */
[----:B------:R-:W0:Y:S01]  /*7110*/  MUFU.RCP64H R39, R33 ;  /* 0x0000002100277308 */ /* 0x000e220000001800 */
[----:B------:R-:W-:Y:S02]  /*7120*/  @!P4 SEL R41, R0, 0x63400000, !P5 ;  /* 0x634000000029c807 */ /* 0x000fe40006800000 */
[----:B------:R-:W-:-:S02]  /*7130*/  LOP3.LUT R37, R37, 0x800fffff, R31, 0xf8, !PT ;  /* 0x800fffff25257812 */ /* 0x000fc400078ef81f */
[----:B------:R-:W-:Y:S02]  /*7140*/  @!P4 LOP3.LUT R36, R41, 0x80000000, R31, 0xf8, !PT ;  /* 0x800000002924c812 */ /* 0x000fe400078ef81f */
[----:B------:R-:W-:Y:S02]  /*7150*/  @!P0 LOP3.LUT R47, R33, 0x7ff00000, RZ, 0xc0, !PT ;  /* 0x7ff00000212f8812 */ /* 0x000fe400078ec0ff */
[----:B------:R-:W-:Y:S01]  /*7160*/  @!P4 LOP3.LUT R41, R36, 0x100000, RZ, 0xfc, !PT ;  /* 0x001000002429c812 */ /* 0x000fe200078efcff */
[----:B------:R-:W-:-:S06]  /*7170*/  IMAD.MOV.U32 R36, RZ, RZ, R30 ;  /* 0x000000ffff247224 */ /* 0x000fcc00078e001e */
[----:B------:R-:W-:Y:S02]  /*7180*/  @!P4 DFMA R36, R36, 2, -R40 ;  /* 0x400000002424c82b */ /* 0x000fe40000000828 */
[----:B0-----:R-:W-:-:S08]  /*7190*/  DFMA R40, R38, -R32, 1 ;  /* 0x3ff000002628742b */ /* 0x001fd00000000820 */
[----:B------:R-:W-:-:S08]  /*71a0*/  DFMA R40, R40, R40, R40 ;  /* 0x000000282828722b */ /* 0x000fd00000000028 */
[----:B------:R-:W-:-:S08]  /*71b0*/  DFMA R38, R38, R40, R38 ;  /* 0x000000282626722b */ /* 0x000fd00000000026 */
[----:B------:R-:W-:-:S08]  /*71c0*/  DFMA R40, R38, -R32, 1 ;  /* 0x3ff000002628742b */ /* 0x000fd00000000820 */
[----:B------:R-:W-:-:S08]  /*71d0*/  DFMA R38, R38, R40, R38 ;  /* 0x000000282626722b */ /* 0x000fd00000000026 */
[----:B------:R-:W-:-:S08]  /*71e0*/  DMUL R40, R38, R36 ;  /* 0x0000002426287228 */ /* 0x000fd00000000000 */
[----:B------:R-:W-:-:S08]  /*71f0*/  DFMA R42, R40, -R32, R36 ;  /* 0x80000020282a722b */ /* 0x000fd00000000024 */
[----:B------:R-:W-:Y:S01]  /*7200*/  DFMA R42, R38, R42, R40 ;  /* 0x0000002a262a722b */ /* 0x000fe20000000028 */
[----:B------:R-:W-:Y:S02]  /*7210*/  MOV R38, R2 ;  /* 0x0000000200267202 */ /* 0x000fe40000000f00 */
[----:B------:R-:W-:-:S05]  /*7220*/  @!P4 LOP3.LUT R38, R37, 0x7ff00000, RZ, 0xc0, !PT ;  /* 0x7ff000002526c812 */ /* 0x000fca00078ec0ff */
[----:B------:R-:W-:-:S05]  /*7230*/  VIADD R39, R38, 0xffffffff ;  /* 0xffffffff26277836 */ /* 0x000fca0000000000 */
[----:B------:R-:W-:Y:S01]  /*7240*/  ISETP.GT.U32.AND P0, PT, R39, 0x7feffffe, PT ;  /* 0x7feffffe2700780c */ /* 0x000fe20003f04070 */
[----:B------:R-:W-:-:S05]  /*7250*/  VIADD R39, R47, 0xffffffff ;  /* 0xffffffff2f277836 */ /* 0x000fca0000000000 */
[----:B------:R-:W-:-:S13]  /*7260*/  ISETP.GT.U32.OR P0, PT, R39, 0x7feffffe, P0 ;  /* 0x7feffffe2700780c */ /* 0x000fda0000704470 */
[----:B------:R-:W-:Y:S05]  /*7270*/  @P0 BRA `(.L_x_109) ;  /* 0x00000000006c0947 */ /* 0x000fea0003800000 */
[----:B------:R-:W-:Y:S02]  /*7280*/  LOP3.LUT R31, R35, 0x7ff00000, RZ, 0xc0, !PT ;  /* 0x7ff00000231f7812 */ /* 0x000fe400078ec0ff */
[----:B------:R-:W-:Y:S02]  /*7290*/  MOV R30, RZ ;  /* 0x000000ff001e7202 */ /* 0x000fe40000000f00 */
[CC--:B------:R-:W-:Y:S02]  /*72a0*/  ISETP.GE.U32.AND P0, PT, R2.reuse, R31.reuse, PT ;  /* 0x0000001f0200720c */ /* 0x0c0fe40003f06070 */
[----:B------:R-:W-:Y:S02]  /*72b0*/  VIADDMNMX R2, R2, -R31, 0xb9600000, !PT ;  /* 0xb960000002027446 */ /* 0x000fe4000780091f */
[----:B------:R-:W-:Y:S02]  /*72c0*/  SEL R31, R0, 0x63400000, !P0 ;  /* 0x63400000001f7807 */ /* 0x000fe40004000000 */
[----:B------:R-:W-:-:S05]  /*72d0*/  VIMNMX R2, PT, PT, R2, 0x46a00000, PT ;  /* 0x46a0000002027848 */ /* 0x000fca0003fe0100 */
[----:B------:R-:W-:-:S04]  /*72e0*/  IMAD.IADD R0, R2, 0x1, -R31 ;  /* 0x0000000102007824 */ /* 0x000fc800078e0a1f */
[----:B------:R-:W-:-:S06]  /*72f0*/  VIADD R31, R0, 0x7fe00000 ;  /* 0x7fe00000001f7836 */ /* 0x000fcc0000000000 */
[----:B------:R-:W-:-:S10]  /*7300*/  DMUL R40, R42, R30 ;  /* 0x0000001e2a287228 */ /* 0x000fd40000000000 */
[----:B------:R-:W-:-:S13]  /*7310*/  FSETP.GTU.AND P0, PT, |R41|, 1.469367938527859385e-39, PT ;  /* 0x001000002900780b */ /* 0x000fda0003f0c200 */
[----:B------:R-:W-:Y:S05]  /*7320*/  @P0 BRA `(.L_x_110) ;  /* 0x0000000000940947 */ /* 0x000fea0003800000 */
[----:B------:R-:W-:-:S06]  /*7330*/  DFMA R32, R42, -R32, R36 ;  /* 0x800000202a20722b */ /* 0x000fcc0000000024 */
[----:B------:R-:W-:-:S04]  /*7340*/  IMAD.MOV.U32 R32, RZ, RZ, RZ ;  /* 0x000000ffff207224 */ /* 0x000fc800078e00ff */
[C---:B------:R-:W-:Y:S02]  /*7350*/  FSETP.NEU.AND P0, PT, R33.reuse, RZ, PT ;  /* 0x000000ff2100720b */ /* 0x040fe40003f0d000 */
[----:B------:R-:W-:-:S04]  /*7360*/  LOP3.LUT R35, R33, 0x80000000, R35, 0x48, !PT ;  /* 0x8000000021237812 */ /* 0x000fc800078e4823 */
[----:B------:R-:W-:-:S07]  /*7370*/  LOP3.LUT R33, R35, R31, RZ, 0xfc, !PT ;  /* 0x0000001f23217212 */ /* 0x000fce00078efcff */
[----:B------:R-:W-:Y:S05]  /*7380*/  @!P0 BRA `(.L_x_110) ;  /* 0x00000000007c8947 */ /* 0x000fea0003800000 */
[----:B------:R-:W-:Y:S01]  /*7390*/  IMAD.MOV R31, RZ, RZ, -R0 ;  /* 0x000000ffff1f7224 */ /* 0x000fe200078e0a00 */
[----:B------:R-:W-:Y:S01]  /*73a0*/  DMUL.RP R32, R42, R32 ;  /* 0x000000202a207228 */ /* 0x000fe20000008000 */
[----:B------:R-:W-:-:S06]  /*73b0*/  IMAD.MOV.U32 R30, RZ, RZ, RZ ;  /* 0x000000ffff1e7224 */ /* 0x000fcc00078e00ff */
[----:B------:R-:W-:-:S03]  /*73c0*/  DFMA R30, R40, -R30, R42 ;  /* 0x8000001e281e722b */ /* 0x000fc6000000002a */
[----:B------:R-:W-:-:S03]  /*73d0*/  LOP3.LUT R35, R33, R35, RZ, 0x3c, !PT ;  /* 0x0000002321237212 */ /* 0x000fc600078e3cff */
[----:B------:R-:W-:-:S04]  /*73e0*/  IADD3 R30, PT, PT, -R0, -0x43300000, RZ ;  /* 0xbcd00000001e7810 */ /* 0x000fc80007ffe1ff */
[----:B------:R-:W-:-:S04]  /*73f0*/  FSETP.NEU.AND P0, PT, |R31|, R30, PT ;  /* 0x0000001e1f00720b */ /* 0x000fc80003f0d200 */
[----:B------:R-:W-:Y:S02]  /*7400*/  FSEL R40, R32, R40, !P0 ;  /* 0x0000002820287208 */ /* 0x000fe40004000000 */
[----:B------:R-:W-:Y:S01]  /*7410*/  FSEL R41, R35, R41, !P0 ;  /* 0x0000002923297208 */ /* 0x000fe20004000000 */
[----:B------:R-:W-:Y:S06]  /*7420*/  BRA `(.L_x_110) ;  /* 0x0000000000547947 */ /* 0x000fec0003800000 */
.L_x_109:
[----:B------:R-:W-:-:S14]  /*7430*/  DSETP.NAN.AND P0, PT, R30, R30, PT ;  /* 0x0000001e1e00722a */ /* 0x000fdc0003f08000 */
[----:B------:R-:W-:Y:S05]  /*7440*/  @P0 BRA `(.L_x_111) ;  /* 0x0000000000440947 */ /* 0x000fea0003800000 */
[----:B------:R-:W-:-:S14]  /*7450*/  DSETP.NAN.AND P0, PT, R34, R34, PT ;  /* 0x000000222200722a */ /* 0x000fdc0003f08000 */
[----:B------:R-:W-:Y:S05]  /*7460*/  @P0 BRA `(.L_x_112) ;  /* 0x0000000000300947 */ /* 0x000fea0003800000 */
[----:B------:R-:W-:Y:S01]  /*7470*/  ISETP.NE.AND P0, PT, R38, R47, PT ;  /* 0x0000002f2600720c */ /* 0x000fe20003f05270 */
[----:B------:R-:W-:Y:S01]  /*7480*/  IMAD.MOV.U32 R40, RZ, RZ, 0x0 ;  /* 0x00000000ff287424 */ /* 0x000fe200078e00ff */
[----:B------:R-:W-:-:S11]  /*7490*/  MOV R41, 0xfff80000 ;  /* 0xfff8000000297802 */ /* 0x000fd60000000f00 */
[----:B------:R-:W-:Y:S05]  /*74a0*/  @!P0 BRA `(.L_x_110) ;  /* 0x0000000000348947 */ /* 0x000fea0003800000 */
[----:B------:R-:W-:Y:S02]  /*74b0*/  ISETP.NE.AND P0, PT, R38, 0x7ff00000, PT ;  /* 0x7ff000002600780c */ /* 0x000fe40003f05270 */
[----:B------:R-:W-:Y:S02]  /*74c0*/  LOP3.LUT R41, R31, 0x80000000, R35, 0x48, !PT ;  /* 0x800000001f297812 */ /* 0x000fe400078e4823 */
[----:B------:R-:W-:-:S13]  /*74d0*/  ISETP.EQ.OR P0, PT, R47, RZ, !P0 ;  /* 0x000000ff2f00720c */ /* 0x000fda0004702670 */
[----:B------:R-:W-:Y:S01]  /*74e0*/  @P0 LOP3.LUT R0, R41, 0x7ff00000, RZ, 0xfc, !PT ;  /* 0x7ff0000029000812 */ /* 0x000fe200078efcff */
[----:B------:R-:W-:Y:S02]  /*74f0*/  @!P0 IMAD.MOV.U32 R40, RZ, RZ, RZ ;  /* 0x000000ffff288224 */ /* 0x000fe400078e00ff */
[----:B------:R-:W-:Y:S02]  /*7500*/  @P0 IMAD.MOV.U32 R40, RZ, RZ, RZ ;  /* 0x000000ffff280224 */ /* 0x000fe400078e00ff */
[----:B------:R-:W-:Y:S01]  /*7510*/  @P0 IMAD.MOV.U32 R41, RZ, RZ, R0 ;  /* 0x000000ffff290224 */ /* 0x000fe200078e0000 */
[----:B------:R-:W-:Y:S06]  /*7520*/  BRA `(.L_x_110) ;  /* 0x0000000000147947 */ /* 0x000fec0003800000 */
.L_x_112:
[----:B------:R-:W-:Y:S01]  /*7530*/  LOP3.LUT R41, R35, 0x80000, RZ, 0xfc, !PT ;  /* 0x0008000023297812 */ /* 0x000fe200078efcff */
[----:B------:R-:W-:Y:S01]  /*7540*/  IMAD.MOV.U32 R40, RZ, RZ, R34 ;  /* 0x000000ffff287224 */ /* 0x000fe200078e0022 */
[----:B------:R-:W-:Y:S06]  /*7550*/  BRA `(.L_x_110) ;  /* 0x0000000000087947 */ /* 0x000fec0003800000 */
.L_x_111:
[----:B------:R-:W-:Y:S02]  /*7560*/  LOP3.LUT R41, R31, 0x80000, RZ, 0xfc, !PT ;  /* 0x000800001f297812 */ /* 0x000fe400078efcff */
[----:B------:R-:W-:-:S07]  /*7570*/  MOV R40, R30 ;  /* 0x0000001e00287202 */ /* 0x000fce0000000f00 */
.L_x_110:
[----:B------:R-:W-:Y:S05]  /*7580*/  BSYNC.RECONVERGENT B0 ;  /* 0x0000000000007941 */ /* 0x000fea0003800200 */
.L_x_108:
[----:B------:R-:W-:Y:S02]  /*7590*/  IMAD.MOV.U32 R47, RZ, RZ, 0x0 ;  /* 0x00000000ff2f7424 */ /* 0x000fe400078e00ff */
[----:B------:R-:W-:Y:S02]  /*75a0*/  IMAD.MOV.U32 R30, RZ, RZ, R40 ;  /* 0x000000ffff1e7224 */ /* 0x000fe400078e0028 */
[----:B------:R-:W-:Y:S01]  /*75b0*/  IMAD.MOV.U32 R31, RZ, RZ, R41 ;  /* 0x000000ffff1f7224 */ /* 0x000fe200078e0029 */
[----:B------:R-:W-:Y:S06]  /*75c0*/  RET.REL.NODEC R46 `(_Z9meanShiftPdmS_mS_miid) ;  /* 0xffffff882e8c7950 */ /* 0x000fec0003c3ffff */
        .weak           $__internal_1_$__cuda_sm20_dsqrt_rn_f64_mediumpath_v1
        .type           $__internal_1_$__cuda_sm20_dsqrt_rn_f64_mediumpath_v1,@function
        .size           $__internal_1_$__cuda_sm20_dsqrt_rn_f64_mediumpath_v1,(.L_x_119 - $__internal_1_$__cuda_sm20_dsqrt_rn_f64_mediumpath_v1)
$__internal_1_$__cuda_sm20_dsqrt_rn_f64_mediumpath_v1:
[----:B------:R-:W-:Y:S01]  /*75d0*/  ISETP.GE.U32.AND P0, PT, R40, -0x3400000, PT ;  /* 0xfcc000002800780c */ /* 0x000fe20003f06070 */
[----:B------:R-:W-:Y:S01]  /*75e0*/  BSSY.RECONVERGENT B1, `(.L_x_113) ;  /* 0x0000026000017945 */ /* 0x000fe20003800200 */
[----:B------:R-:W-:Y:S01]  /*75f0*/  IMAD.MOV.U32 R36, RZ, RZ, R30 ;  /* 0x000000ffff247224 */ /* 0x000fe200078e001e */
[----:B------:R-:W-:Y:S01]  /*7600*/  MOV R30, R42 ;  /* 0x0000002a001e7202 */ /* 0x000fe20000000f00 */
[----:B------:R-:W-:-:S09]  /*7610*/  IMAD.MOV.U32 R31, RZ, RZ, R43 ;  /* 0x000000ffff1f7224 */ /* 0x000fd200078e002b */
[----:B------:R-:W-:Y:S05]  /*7620*/  @!P0 BRA `(.L_x_114) ;  /* 0x0000000000208947 */ /* 0x000fea0003800000 */
[----:B------:R-:W-:-:S10]  /*7630*/  DFMA.RM R36, R34, R36, R32 ;  /* 0x000000242224722b */ /* 0x000fd40000004020 */
[----:B------:R-:W-:-:S05]  /*7640*/  IADD3 R32, P0, PT, R36, 0x1, RZ ;  /* 0x0000000124207810 */ /* 0x000fca0007f1e0ff */
[----:B------:R-:W-:-:S06]  /*7650*/  IMAD.X R33, RZ, RZ, R37, P0 ;  /* 0x000000ffff217224 */ /* 0x000fcc00000e0625 */
[----:B------:R-:W-:-:S08]  /*7660*/  DFMA.RP R30, -R36, R32, R30 ;  /* 0x00000020241e722b */ /* 0x000fd0000000811e */
[----:B------:R-:W-:-:S06]  /*7670*/  DSETP.GT.AND P0, PT, R30, RZ, PT ;  /* 0x000000ff1e00722a */ /* 0x000fcc0003f04000 */
[----:B------:R-:W-:Y:S02]  /*7680*/  FSEL R32, R32, R36, P0 ;  /* 0x0000002420207208 */ /* 0x000fe40000000000 */
[----:B------:R-:W-:Y:S01]  /*7690*/  FSEL R33, R33, R37, P0 ;  /* 0x0000002521217208 */ /* 0x000fe20000000000 */
[----:B------:R-:W-:Y:S06]  /*76a0*/  BRA `(.L_x_115) ;  /* 0x0000000000647947 */ /* 0x000fec0003800000 */
.L_x_114:
[----:B------:R-:W-:-:S14]  /*76b0*/  DSETP.NE.AND P0, PT, R30, RZ, PT ;  /* 0x000000ff1e00722a */ /* 0x000fdc0003f05000 */
[----:B------:R-:W-:Y:S05]  /*76c0*/  @!P0 BRA `(.L_x_116) ;  /* 0x0000000000588947 */ /* 0x000fea0003800000 */
[----:B------:R-:W-:-:S13]  /*76d0*/  ISETP.GE.AND P0, PT, R31, RZ, PT ;  /* 0x000000ff1f00720c */ /* 0x000fda0003f06270 */
[----:B------:R-:W-:Y:S02]  /*76e0*/  @!P0 IMAD.MOV.U32 R32, RZ, RZ, 0x0 ;  /* 0x00000000ff208424 */ /* 0x000fe400078e00ff */
[----:B------:R-:W-:Y:S01]  /*76f0*/  @!P0 IMAD.MOV.U32 R33, RZ, RZ, -0x80000 ;  /* 0xfff80000ff218424 */ /* 0x000fe200078e00ff */
[----:B------:R-:W-:Y:S06]  /*7700*/  @!P0 BRA `(.L_x_115) ;  /* 0x00000000004c8947 */ /* 0x000fec0003800000 */
[----:B------:R-:W-:-:S13]  /*7710*/  ISETP.GT.AND P0, PT, R31, 0x7fefffff, PT ;  /* 0x7fefffff1f00780c */ /* 0x000fda0003f04270 */
[----:B------:R-:W-:Y:S05]  /*7720*/  @P0 BRA `(.L_x_116) ;  /* 0x0000000000400947 */ /* 0x000fea0003800000 */
[----:B------:R-:W-:Y:S01]  /*7730*/  DMUL R30, R30, 8.11296384146066816958e+31 ;  /* 0x469000001e1e7828 */ /* 0x000fe20000000000 */
[----:B------:R-:W-:Y:S01]  /*7740*/  MOV R32, RZ ;  /* 0x000000ff00207202 */ /* 0x000fe20000000f00 */
[----:B------:R-:W-:Y:S02]  /*7750*/  IMAD.MOV.U32 R36, RZ, RZ, 0x0 ;  /* 0x00000000ff247424 */ /* 0x000fe400078e00ff */
[----:B------:R-:W-:Y:S02]  /*7760*/  IMAD.MOV.U32 R37, RZ, RZ, 0x3fd80000 ;  /* 0x3fd80000ff257424 */ /* 0x000fe400078e00ff */
[----:B------:R-:W0:Y:S02]  /*7770*/  MUFU.RSQ64H R33, R31 ;  /* 0x0000001f00217308 */ /* 0x000e240000001c00 */
[----:B0-----:R-:W-:-:S08]  /*7780*/  DMUL R34, R32, R32 ;  /* 0x0000002020227228 */ /* 0x001fd00000000000 */
[----:B------:R-:W-:-:S08]  /*7790*/  DFMA R34, R30, -R34, 1 ;  /* 0x3ff000001e22742b */ /* 0x000fd00000000822 */
[----:B------:R-:W-:Y:S02]  /*77a0*/  DFMA R36, R34, R36, 0.5 ;  /* 0x3fe000002224742b */ /* 0x000fe40000000024 */
[----:B------:R-:W-:-:S08]  /*77b0*/  DMUL R34, R32, R34 ;  /* 0x0000002220227228 */ /* 0x000fd00000000000 */
[----:B------:R-:W-:-:S08]  /*77c0*/  DFMA R34, R36, R34, R32 ;  /* 0x000000222422722b */ /* 0x000fd00000000020 */
[----:B------:R-:W-:Y:S02]  /*77d0*/  DMUL R32, R30, R34 ;  /* 0x000000221e207228 */ /* 0x000fe40000000000 */
[----:B------:R-:W-:-:S06]  /*77e0*/  VIADD R35, R35, 0xfff00000 ;  /* 0xfff0000023237836 */ /* 0x000fcc0000000000 */
[----:B------:R-:W-:-:S08]  /*77f0*/  DFMA R36, R32, -R32, R30 ;  /* 0x800000202024722b */ /* 0x000fd0000000001e */
[----:B------:R-:W-:-:S10]  /*7800*/  DFMA R32, R34, R36, R32 ;  /* 0x000000242220722b */ /* 0x000fd40000000020 */
[----:B------:R-:W-:Y:S01]  /*7810*/  VIADD R33, R33, 0xfcb00000 ;  /* 0xfcb0000021217836 */ /* 0x000fe20000000000 */
[----:B------:R-:W-:Y:S06]  /*7820*/  BRA `(.L_x_115) ;  /* 0x0000000000047947 */ /* 0x000fec0003800000 */
.L_x_116:
[----:B------:R-:W-:-:S11]  /*7830*/  DADD R32, R30, R30 ;  /* 0x000000001e207229 */ /* 0x000fd6000000001e */
.L_x_115:
[----:B------:R-:W-:Y:S05]  /*7840*/  BSYNC.RECONVERGENT B1 ;  /* 0x0000000000017941 */ /* 0x000fea0003800200 */
.L_x_113:
[----:B------:R-:W-:Y:S01]  /*7850*/  IMAD.MOV.U32 R30, RZ, RZ, R0 ;  /* 0x000000ffff1e7224 */ /* 0x000fe200078e0000 */
[----:B------:R-:W-:Y:S01]  /*7860*/  MOV R38, R32 ;  /* 0x0000002000267202 */ /* 0x000fe20000000f00 */
[----:B------:R-:W-:Y:S02]  /*7870*/  IMAD.MOV.U32 R31, RZ, RZ, 0x0 ;  /* 0x00000000ff1f7424 */ /* 0x000fe400078e00ff */
[----:B------:R-:W-:Y:S02]  /*7880*/  IMAD.MOV.U32 R39, RZ, RZ, R33 ;  /* 0x000000ffff277224 */ /* 0x000fe400078e0021 */
[----:B------:R-:W-:Y:S05]  /*7890*/  RET.REL.NODEC R30 `(_Z9meanShiftPdmS_mS_miid) ;  /* 0xffffff841ed87950 */ /* 0x000fea0003c3ffff */
.L_x_117:
[----:B------:R-:W-:-:S00]  /*78a0*/  BRA `(.L_x_117) ;  /* 0xfffffffc00fc7947 */ /* 0x000fc0000383ffff */
[----:B------:R-:W-:-:S00]  /*78b0*/  NOP ;  /* 0x0000000000007918 */ /* 0x000fc00000000000 */
        /* <DEDUP_REMOVED lines=12> */
.L_x_119:


//--------------------- .nv.shared.reserved.0     --------------------------
	.section	.nv.shared.reserved.0,"aw",@nobits
	.weak		__nv_reservedSMEM_offset_0_alias
	.size		__nv_reservedSMEM_offset_0_alias, 0, 64
	.other		__nv_reservedSMEM_offset_0_alias,@"STO_CUDA_RESERVED_SHARED STV_DEFAULT"
__nv_reservedSMEM_offset_0_alias:
	.zero		0
	.zero		64


//--------------------- .nv.constant0._Z9meanShiftPdmS_mS_miid --------------------------
	.section	.nv.constant0._Z9meanShiftPdmS_mS_miid,"a",@progbits
	.sectionflags	@""
	.align	4
.nv.constant0._Z9meanShiftPdmS_mS_miid:
	.zero		960


//--------------------- SYMBOLS --------------------------

	.type		.nv.reservedSmem.offset0,@object
	.size		.nv.reservedSmem.offset0,0x4
